//
// Generated by NVIDIA NVVM Compiler
//
// Compiler Build ID: CL-36424714
// Cuda compilation tools, release 13.0, V13.0.88
// Based on NVVM 20.0.0
//

.version 9.0
.target sm_100
.address_size 64

	// .globl	_Z16reduceBlockLevelPKfii
.global .align 4 .b8 blockVals[160];
.global .align 4 .b8 blockIndices[160];
// _ZZ16reduceBlockLevelPKfiiE4vals has been demoted
// _ZZ16reduceBlockLevelPKfiiE7indices has been demoted
// _ZZ11reduceFinalPiS_E4vals has been demoted
// _ZZ11reduceFinalPiS_E7indices has been demoted
// _ZZ12reduceGlobalPKfiiPiS1_E4vals has been demoted
// _ZZ12reduceGlobalPKfiiPiS1_E7indices has been demoted
// _ZZ15atomicMaxKernelPKfiiPiS1_E6maxVal has been demoted
// _ZZ15atomicMaxKernelPKfiiPiS1_E6maxIdx has been demoted

.visible .entry _Z16reduceBlockLevelPKfii(
	.param .u64 .ptr .align 1 _Z16reduceBlockLevelPKfii_param_0,
	.param .u32 _Z16reduceBlockLevelPKfii_param_1,
	.param .u32 _Z16reduceBlockLevelPKfii_param_2
)
{
	.reg .pred 	%p<25>;
	.reg .b32 	%r<64>;
	.reg .b32 	%f<2>;
	.reg .b64 	%rd<13>;
	// demoted variable
	.shared .align 4 .b8 _ZZ16reduceBlockLevelPKfiiE4vals[4096];
	// demoted variable
	.shared .align 4 .b8 _ZZ16reduceBlockLevelPKfiiE7indices[4096];
	ld.param.u64 	%rd2, [_Z16reduceBlockLevelPKfii_param_0];
	ld.param.u32 	%r28, [_Z16reduceBlockLevelPKfii_param_1];
	mov.u32 	%r1, %tid.x;
	mov.u32 	%r2, %ntid.x;
	mov.u32 	%r3, %ctaid.x;
	mad.lo.s32 	%r61, %r2, %r3, %r1;
	mov.u32 	%r5, %ctaid.y;
	setp.ge.s32 	%p1, %r61, %r28;
	mov.b32 	%r62, -1;
	mov.u32 	%r63, %r62;
	@%p1 bra 	$L__BB0_3;
	mul.lo.s32 	%r6, %r28, %r5;
	mov.u32 	%r31, %nctaid.x;
	mul.lo.s32 	%r7, %r2, %r31;
	cvta.to.global.u64 	%rd1, %rd2;
	mov.b32 	%r63, -1;
	mov.u32 	%r62, %r63;
$L__BB0_2:
	add.s32 	%r32, %r61, %r6;
	mul.wide.s32 	%rd3, %r32, 4;
	add.s64 	%rd4, %rd1, %rd3;
	ld.global.f32 	%f1, [%rd4];
	cvt.rzi.s32.f32 	%r33, %f1;
	setp.gt.s32 	%p2, %r33, %r62;
	max.s32 	%r62, %r33, %r62;
	selp.b32 	%r63, %r61, %r63, %p2;
	add.s32 	%r61, %r61, %r7;
	setp.lt.s32 	%p3, %r61, %r28;
	@%p3 bra 	$L__BB0_2;
$L__BB0_3:
	shl.b32 	%r34, %r1, 2;
	mov.u32 	%r35, _ZZ16reduceBlockLevelPKfiiE4vals;
	add.s32 	%r16, %r35, %r34;
	st.shared.u32 	[%r16], %r62;
	mov.u32 	%r36, _ZZ16reduceBlockLevelPKfiiE7indices;
	add.s32 	%r17, %r36, %r34;
	st.shared.u32 	[%r17], %r63;
	bar.sync 	0;
	setp.gt.u32 	%p4, %r1, 511;
	@%p4 bra 	$L__BB0_6;
	ld.shared.u32 	%r37, [%r16];
	ld.shared.u32 	%r18, [%r16+2048];
	setp.ge.s32 	%p5, %r37, %r18;
	@%p5 bra 	$L__BB0_6;
	ld.shared.u32 	%r38, [%r17+2048];
	st.shared.u32 	[%r17], %r38;
	st.shared.u32 	[%r16], %r18;
$L__BB0_6:
	bar.sync 	0;
	setp.gt.u32 	%p6, %r1, 255;
	@%p6 bra 	$L__BB0_9;
	ld.shared.u32 	%r39, [%r16];
	ld.shared.u32 	%r19, [%r16+1024];
	setp.ge.s32 	%p7, %r39, %r19;
	@%p7 bra 	$L__BB0_9;
	ld.shared.u32 	%r40, [%r17+1024];
	st.shared.u32 	[%r17], %r40;
	st.shared.u32 	[%r16], %r19;
$L__BB0_9:
	bar.sync 	0;
	setp.gt.u32 	%p8, %r1, 127;
	@%p8 bra 	$L__BB0_12;
	ld.shared.u32 	%r41, [%r16];
	ld.shared.u32 	%r20, [%r16+512];
	setp.ge.s32 	%p9, %r41, %r20;
	@%p9 bra 	$L__BB0_12;
	ld.shared.u32 	%r42, [%r17+512];
	st.shared.u32 	[%r17], %r42;
	st.shared.u32 	[%r16], %r20;
$L__BB0_12:
	bar.sync 	0;
	setp.gt.u32 	%p10, %r1, 63;
	@%p10 bra 	$L__BB0_15;
	ld.shared.u32 	%r43, [%r16];
	ld.shared.u32 	%r21, [%r16+256];
	setp.ge.s32 	%p11, %r43, %r21;
	@%p11 bra 	$L__BB0_15;
	ld.shared.u32 	%r44, [%r17+256];
	st.shared.u32 	[%r17], %r44;
	st.shared.u32 	[%r16], %r21;
$L__BB0_15:
	bar.sync 	0;
	setp.gt.u32 	%p12, %r1, 31;
	@%p12 bra 	$L__BB0_18;
	ld.shared.u32 	%r45, [%r16];
	ld.shared.u32 	%r22, [%r16+128];
	setp.ge.s32 	%p13, %r45, %r22;
	@%p13 bra 	$L__BB0_18;
	ld.shared.u32 	%r46, [%r17+128];
	st.shared.u32 	[%r17], %r46;
	st.shared.u32 	[%r16], %r22;
$L__BB0_18:
	bar.sync 	0;
	setp.gt.u32 	%p14, %r1, 15;
	@%p14 bra 	$L__BB0_21;
	ld.shared.u32 	%r47, [%r16];
	ld.shared.u32 	%r23, [%r16+64];
	setp.ge.s32 	%p15, %r47, %r23;
	@%p15 bra 	$L__BB0_21;
	ld.shared.u32 	%r48, [%r17+64];
	st.shared.u32 	[%r17], %r48;
	st.shared.u32 	[%r16], %r23;
$L__BB0_21:
	bar.sync 	0;
	setp.gt.u32 	%p16, %r1, 7;
	@%p16 bra 	$L__BB0_24;
	ld.shared.u32 	%r49, [%r16];
	ld.shared.u32 	%r24, [%r16+32];
	setp.ge.s32 	%p17, %r49, %r24;
	@%p17 bra 	$L__BB0_24;
	ld.shared.u32 	%r50, [%r17+32];
	st.shared.u32 	[%r17], %r50;
	st.shared.u32 	[%r16], %r24;
$L__BB0_24:
	bar.sync 	0;
	setp.gt.u32 	%p18, %r1, 3;
	@%p18 bra 	$L__BB0_27;
	ld.shared.u32 	%r51, [%r16];
	ld.shared.u32 	%r25, [%r16+16];
	setp.ge.s32 	%p19, %r51, %r25;
	@%p19 bra 	$L__BB0_27;
	ld.shared.u32 	%r52, [%r17+16];
	st.shared.u32 	[%r17], %r52;
	st.shared.u32 	[%r16], %r25;
$L__BB0_27:
	bar.sync 	0;
	setp.gt.u32 	%p20, %r1, 1;
	@%p20 bra 	$L__BB0_30;
	ld.shared.u32 	%r53, [%r16];
	ld.shared.u32 	%r26, [%r16+8];
	setp.ge.s32 	%p21, %r53, %r26;
	@%p21 bra 	$L__BB0_30;
	ld.shared.u32 	%r54, [%r17+8];
	st.shared.u32 	[%r17], %r54;
	st.shared.u32 	[%r16], %r26;
$L__BB0_30:
	bar.sync 	0;
	setp.ne.s32 	%p22, %r1, 0;
	@%p22 bra 	$L__BB0_33;
	ld.shared.u32 	%r55, [%r16];
	ld.shared.u32 	%r27, [_ZZ16reduceBlockLevelPKfiiE4vals+4];
	setp.ge.s32 	%p23, %r55, %r27;
	@%p23 bra 	$L__BB0_33;
	ld.shared.u32 	%r56, [_ZZ16reduceBlockLevelPKfiiE7indices+4];
	st.shared.u32 	[%r17], %r56;
	st.shared.u32 	[%r16], %r27;
$L__BB0_33:
	setp.ne.s32 	%p24, %r1, 0;
	bar.sync 	0;
	@%p24 bra 	$L__BB0_35;
	ld.shared.u32 	%r57, [_ZZ16reduceBlockLevelPKfiiE7indices];
	mul.wide.u32 	%rd5, %r5, 20;
	mov.u64 	%rd6, blockIndices;
	add.s64 	%rd7, %rd6, %rd5;
	mul.wide.u32 	%rd8, %r3, 4;
	add.s64 	%rd9, %rd7, %rd8;
	st.global.u32 	[%rd9], %r57;
	ld.shared.u32 	%r58, [_ZZ16reduceBlockLevelPKfiiE4vals];
	mov.u64 	%rd10, blockVals;
	add.s64 	%rd11, %rd10, %rd5;
	add.s64 	%rd12, %rd11, %rd8;
	st.global.u32 	[%rd12], %r58;
	bar.sync 	0;
$L__BB0_35:
	ret;

}
	// .globl	_Z11reduceFinalPiS_
.visible .entry _Z11reduceFinalPiS_(
	.param .u64 .ptr .align 1 _Z11reduceFinalPiS__param_0,
	.param .u64 .ptr .align 1 _Z11reduceFinalPiS__param_1
)
{
	.reg .pred 	%p<25>;
	.reg .b32 	%r<60>;
	.reg .b64 	%rd<19>;
	// demoted variable
	.shared .align 4 .b8 _ZZ11reduceFinalPiS_E4vals[4096];
	// demoted variable
	.shared .align 4 .b8 _ZZ11reduceFinalPiS_E7indices[4096];
	ld.param.u64 	%rd5, [_Z11reduceFinalPiS__param_0];
	ld.param.u64 	%rd6, [_Z11reduceFinalPiS__param_1];
	mov.u32 	%r1, %tid.x;
	mov.u32 	%r2, %ctaid.y;
	setp.gt.u32 	%p1, %r1, 4;
	mov.b32 	%r56, -1;
	mov.u32 	%r57, %r56;
	@%p1 bra 	$L__BB1_5;
	mov.u32 	%r3, %ntid.x;
	mul.wide.u32 	%rd7, %r2, 20;
	mul.wide.u32 	%rd8, %r1, 4;
	add.s64 	%rd18, %rd7, %rd8;
	mul.wide.u32 	%rd2, %r3, 4;
	mov.b32 	%r57, -1;
	mov.u64 	%rd9, blockVals;
	mov.u64 	%rd11, blockIndices;
	mov.u32 	%r54, %r1;
	mov.u32 	%r56, %r57;
$L__BB1_2:
	add.s64 	%rd10, %rd9, %rd18;
	ld.global.u32 	%r7, [%rd10];
	setp.le.s32 	%p2, %r7, %r56;
	@%p2 bra 	$L__BB1_4;
	add.s64 	%rd12, %rd11, %rd18;
	ld.global.u32 	%r57, [%rd12];
	mov.u32 	%r56, %r7;
$L__BB1_4:
	add.s32 	%r54, %r54, %r3;
	add.s64 	%rd18, %rd18, %rd2;
	setp.lt.u32 	%p3, %r54, 5;
	@%p3 bra 	$L__BB1_2;
$L__BB1_5:
	shl.b32 	%r28, %r1, 2;
	mov.u32 	%r29, _ZZ11reduceFinalPiS_E4vals;
	add.s32 	%r14, %r29, %r28;
	st.shared.u32 	[%r14], %r56;
	mov.u32 	%r30, _ZZ11reduceFinalPiS_E7indices;
	add.s32 	%r15, %r30, %r28;
	st.shared.u32 	[%r15], %r57;
	bar.sync 	0;
	setp.gt.u32 	%p4, %r1, 511;
	@%p4 bra 	$L__BB1_8;
	ld.shared.u32 	%r31, [%r14];
	ld.shared.u32 	%r16, [%r14+2048];
	setp.ge.s32 	%p5, %r31, %r16;
	@%p5 bra 	$L__BB1_8;
	st.shared.u32 	[%r14], %r16;
	ld.shared.u32 	%r32, [%r15+2048];
	st.shared.u32 	[%r15], %r32;
$L__BB1_8:
	bar.sync 	0;
	setp.gt.u32 	%p6, %r1, 255;
	@%p6 bra 	$L__BB1_11;
	ld.shared.u32 	%r33, [%r14];
	ld.shared.u32 	%r17, [%r14+1024];
	setp.ge.s32 	%p7, %r33, %r17;
	@%p7 bra 	$L__BB1_11;
	st.shared.u32 	[%r14], %r17;
	ld.shared.u32 	%r34, [%r15+1024];
	st.shared.u32 	[%r15], %r34;
$L__BB1_11:
	bar.sync 	0;
	setp.gt.u32 	%p8, %r1, 127;
	@%p8 bra 	$L__BB1_14;
	ld.shared.u32 	%r35, [%r14];
	ld.shared.u32 	%r18, [%r14+512];
	setp.ge.s32 	%p9, %r35, %r18;
	@%p9 bra 	$L__BB1_14;
	st.shared.u32 	[%r14], %r18;
	ld.shared.u32 	%r36, [%r15+512];
	st.shared.u32 	[%r15], %r36;
$L__BB1_14:
	bar.sync 	0;
	setp.gt.u32 	%p10, %r1, 63;
	@%p10 bra 	$L__BB1_17;
	ld.shared.u32 	%r37, [%r14];
	ld.shared.u32 	%r19, [%r14+256];
	setp.ge.s32 	%p11, %r37, %r19;
	@%p11 bra 	$L__BB1_17;
	st.shared.u32 	[%r14], %r19;
	ld.shared.u32 	%r38, [%r15+256];
	st.shared.u32 	[%r15], %r38;
$L__BB1_17:
	bar.sync 	0;
	setp.gt.u32 	%p12, %r1, 31;
	@%p12 bra 	$L__BB1_20;
	ld.shared.u32 	%r39, [%r14];
	ld.shared.u32 	%r20, [%r14+128];
	setp.ge.s32 	%p13, %r39, %r20;
	@%p13 bra 	$L__BB1_20;
	st.shared.u32 	[%r14], %r20;
	ld.shared.u32 	%r40, [%r15+128];
	st.shared.u32 	[%r15], %r40;
$L__BB1_20:
	bar.sync 	0;
	setp.gt.u32 	%p14, %r1, 15;
	@%p14 bra 	$L__BB1_23;
	ld.shared.u32 	%r41, [%r14];
	ld.shared.u32 	%r21, [%r14+64];
	setp.ge.s32 	%p15, %r41, %r21;
	@%p15 bra 	$L__BB1_23;
	st.shared.u32 	[%r14], %r21;
	ld.shared.u32 	%r42, [%r15+64];
	st.shared.u32 	[%r15], %r42;
$L__BB1_23:
	bar.sync 	0;
	setp.gt.u32 	%p16, %r1, 7;
	@%p16 bra 	$L__BB1_26;
	ld.shared.u32 	%r43, [%r14];
	ld.shared.u32 	%r22, [%r14+32];
	setp.ge.s32 	%p17, %r43, %r22;
	@%p17 bra 	$L__BB1_26;
	st.shared.u32 	[%r14], %r22;
	ld.shared.u32 	%r44, [%r15+32];
	st.shared.u32 	[%r15], %r44;
$L__BB1_26:
	bar.sync 	0;
	setp.gt.u32 	%p18, %r1, 3;
	@%p18 bra 	$L__BB1_29;
	ld.shared.u32 	%r45, [%r14];
	ld.shared.u32 	%r23, [%r14+16];
	setp.ge.s32 	%p19, %r45, %r23;
	@%p19 bra 	$L__BB1_29;
	st.shared.u32 	[%r14], %r23;
	ld.shared.u32 	%r46, [%r15+16];
	st.shared.u32 	[%r15], %r46;
$L__BB1_29:
	bar.sync 	0;
	setp.gt.u32 	%p20, %r1, 1;
	@%p20 bra 	$L__BB1_32;
	ld.shared.u32 	%r47, [%r14];
	ld.shared.u32 	%r24, [%r14+8];
	setp.ge.s32 	%p21, %r47, %r24;
	@%p21 bra 	$L__BB1_32;
	st.shared.u32 	[%r14], %r24;
	ld.shared.u32 	%r48, [%r15+8];
	st.shared.u32 	[%r15], %r48;
$L__BB1_32:
	bar.sync 	0;
	setp.ne.s32 	%p22, %r1, 0;
	@%p22 bra 	$L__BB1_35;
	ld.shared.u32 	%r49, [%r14];
	ld.shared.u32 	%r25, [_ZZ11reduceFinalPiS_E4vals+4];
	setp.ge.s32 	%p23, %r49, %r25;
	@%p23 bra 	$L__BB1_35;
	st.shared.u32 	[%r14], %r25;
	ld.shared.u32 	%r50, [_ZZ11reduceFinalPiS_E7indices+4];
	st.shared.u32 	[%r15], %r50;
$L__BB1_35:
	setp.ne.s32 	%p24, %r1, 0;
	bar.sync 	0;
	@%p24 bra 	$L__BB1_37;
	ld.shared.u32 	%r51, [_ZZ11reduceFinalPiS_E7indices];
	cvta.to.global.u64 	%rd13, %rd5;
	mul.wide.u32 	%rd14, %r2, 4;
	add.s64 	%rd15, %rd13, %rd14;
	st.global.u32 	[%rd15], %r51;
	ld.shared.u32 	%r52, [_ZZ11reduceFinalPiS_E4vals];
	cvta.to.global.u64 	%rd16, %rd6;
	add.s64 	%rd17, %rd16, %rd14;
	st.global.u32 	[%rd17], %r52;
$L__BB1_37:
	ret;

}
	// .globl	_Z12reduceGlobalPKfiiPiS1_
.visible .entry _Z12reduceGlobalPKfiiPiS1_(
	.param .u64 .ptr .align 1 _Z12reduceGlobalPKfiiPiS1__param_0,
	.param .u32 _Z12reduceGlobalPKfiiPiS1__param_1,
	.param .u32 _Z12reduceGlobalPKfiiPiS1__param_2,
	.param .u64 .ptr .align 1 _Z12reduceGlobalPKfiiPiS1__param_3,
	.param .u64 .ptr .align 1 _Z12reduceGlobalPKfiiPiS1__param_4
)
{
	.reg .pred 	%p<25>;
	.reg .b32 	%r<63>;
	.reg .b32 	%f<2>;
	.reg .b64 	%rd<12>;
	// demoted variable
	.shared .align 4 .b8 _ZZ12reduceGlobalPKfiiPiS1_E4vals[4096];
	// demoted variable
	.shared .align 4 .b8 _ZZ12reduceGlobalPKfiiPiS1_E7indices[4096];
	ld.param.u64 	%rd2, [_Z12reduceGlobalPKfiiPiS1__param_0];
	ld.param.u32 	%r28, [_Z12reduceGlobalPKfiiPiS1__param_1];
	ld.param.u32 	%r29, [_Z12reduceGlobalPKfiiPiS1__param_2];
	ld.param.u64 	%rd3, [_Z12reduceGlobalPKfiiPiS1__param_3];
	ld.param.u64 	%rd4, [_Z12reduceGlobalPKfiiPiS1__param_4];
	mov.u32 	%r1, %tid.x;
	mov.u32 	%r2, %ntid.x;
	mov.u32 	%r3, %ctaid.x;
	mad.lo.s32 	%r60, %r2, %r3, %r1;
	mul.lo.s32 	%r5, %r29, %r28;
	setp.ge.s32 	%p1, %r60, %r5;
	mov.b32 	%r61, -1;
	mov.u32 	%r62, %r61;
	@%p1 bra 	$L__BB2_3;
	mov.u32 	%r31, %nctaid.x;
	mul.lo.s32 	%r6, %r2, %r31;
	cvta.to.global.u64 	%rd1, %rd2;
	mov.b32 	%r62, -1;
	mov.u32 	%r61, %r62;
$L__BB2_2:
	mul.wide.s32 	%rd5, %r60, 4;
	add.s64 	%rd6, %rd1, %rd5;
	ld.global.f32 	%f1, [%rd6];
	cvt.rzi.s32.f32 	%r32, %f1;
	setp.gt.s32 	%p2, %r32, %r61;
	max.s32 	%r61, %r32, %r61;
	selp.b32 	%r62, %r60, %r62, %p2;
	add.s32 	%r60, %r60, %r6;
	setp.lt.s32 	%p3, %r60, %r5;
	@%p3 bra 	$L__BB2_2;
$L__BB2_3:
	shl.b32 	%r33, %r1, 2;
	mov.u32 	%r34, _ZZ12reduceGlobalPKfiiPiS1_E4vals;
	add.s32 	%r15, %r34, %r33;
	st.shared.u32 	[%r15], %r61;
	mov.u32 	%r35, _ZZ12reduceGlobalPKfiiPiS1_E7indices;
	add.s32 	%r16, %r35, %r33;
	st.shared.u32 	[%r16], %r62;
	bar.sync 	0;
	setp.gt.u32 	%p4, %r1, 511;
	@%p4 bra 	$L__BB2_6;
	ld.shared.u32 	%r36, [%r15];
	ld.shared.u32 	%r17, [%r15+2048];
	setp.ge.s32 	%p5, %r36, %r17;
	@%p5 bra 	$L__BB2_6;
	st.shared.u32 	[%r15], %r17;
	ld.shared.u32 	%r37, [%r16+2048];
	st.shared.u32 	[%r16], %r37;
$L__BB2_6:
	bar.sync 	0;
	setp.gt.u32 	%p6, %r1, 255;
	@%p6 bra 	$L__BB2_9;
	ld.shared.u32 	%r38, [%r15];
	ld.shared.u32 	%r18, [%r15+1024];
	setp.ge.s32 	%p7, %r38, %r18;
	@%p7 bra 	$L__BB2_9;
	st.shared.u32 	[%r15], %r18;
	ld.shared.u32 	%r39, [%r16+1024];
	st.shared.u32 	[%r16], %r39;
$L__BB2_9:
	bar.sync 	0;
	setp.gt.u32 	%p8, %r1, 127;
	@%p8 bra 	$L__BB2_12;
	ld.shared.u32 	%r40, [%r15];
	ld.shared.u32 	%r19, [%r15+512];
	setp.ge.s32 	%p9, %r40, %r19;
	@%p9 bra 	$L__BB2_12;
	st.shared.u32 	[%r15], %r19;
	ld.shared.u32 	%r41, [%r16+512];
	st.shared.u32 	[%r16], %r41;
$L__BB2_12:
	bar.sync 	0;
	setp.gt.u32 	%p10, %r1, 63;
	@%p10 bra 	$L__BB2_15;
	ld.shared.u32 	%r42, [%r15];
	ld.shared.u32 	%r20, [%r15+256];
	setp.ge.s32 	%p11, %r42, %r20;
	@%p11 bra 	$L__BB2_15;
	st.shared.u32 	[%r15], %r20;
	ld.shared.u32 	%r43, [%r16+256];
	st.shared.u32 	[%r16], %r43;
$L__BB2_15:
	bar.sync 	0;
	setp.gt.u32 	%p12, %r1, 31;
	@%p12 bra 	$L__BB2_18;
	ld.shared.u32 	%r44, [%r15];
	ld.shared.u32 	%r21, [%r15+128];
	setp.ge.s32 	%p13, %r44, %r21;
	@%p13 bra 	$L__BB2_18;
	st.shared.u32 	[%r15], %r21;
	ld.shared.u32 	%r45, [%r16+128];
	st.shared.u32 	[%r16], %r45;
$L__BB2_18:
	bar.sync 	0;
	setp.gt.u32 	%p14, %r1, 15;
	@%p14 bra 	$L__BB2_21;
	ld.shared.u32 	%r46, [%r15];
	ld.shared.u32 	%r22, [%r15+64];
	setp.ge.s32 	%p15, %r46, %r22;
	@%p15 bra 	$L__BB2_21;
	st.shared.u32 	[%r15], %r22;
	ld.shared.u32 	%r47, [%r16+64];
	st.shared.u32 	[%r16], %r47;
$L__BB2_21:
	bar.sync 	0;
	setp.gt.u32 	%p16, %r1, 7;
	@%p16 bra 	$L__BB2_24;
	ld.shared.u32 	%r48, [%r15];
	ld.shared.u32 	%r23, [%r15+32];
	setp.ge.s32 	%p17, %r48, %r23;
	@%p17 bra 	$L__BB2_24;
	st.shared.u32 	[%r15], %r23;
	ld.shared.u32 	%r49, [%r16+32];
	st.shared.u32 	[%r16], %r49;
$L__BB2_24:
	bar.sync 	0;
	setp.gt.u32 	%p18, %r1, 3;
	@%p18 bra 	$L__BB2_27;
	ld.shared.u32 	%r50, [%r15];
	ld.shared.u32 	%r24, [%r15+16];
	setp.ge.s32 	%p19, %r50, %r24;
	@%p19 bra 	$L__BB2_27;
	st.shared.u32 	[%r15], %r24;
	ld.shared.u32 	%r51, [%r16+16];
	st.shared.u32 	[%r16], %r51;
$L__BB2_27:
	bar.sync 	0;
	setp.gt.u32 	%p20, %r1, 1;
	@%p20 bra 	$L__BB2_30;
	ld.shared.u32 	%r52, [%r15];
	ld.shared.u32 	%r25, [%r15+8];
	setp.ge.s32 	%p21, %r52, %r25;
	@%p21 bra 	$L__BB2_30;
	st.shared.u32 	[%r15], %r25;
	ld.shared.u32 	%r53, [%r16+8];
	st.shared.u32 	[%r16], %r53;
$L__BB2_30:
	bar.sync 	0;
	setp.ne.s32 	%p22, %r1, 0;
	@%p22 bra 	$L__BB2_33;
	ld.shared.u32 	%r54, [%r15];
	ld.shared.u32 	%r26, [_ZZ12reduceGlobalPKfiiPiS1_E4vals+4];
	setp.ge.s32 	%p23, %r54, %r26;
	@%p23 bra 	$L__BB2_33;
	st.shared.u32 	[%r15], %r26;
	ld.shared.u32 	%r55, [_ZZ12reduceGlobalPKfiiPiS1_E7indices+4];
	st.shared.u32 	[%r16], %r55;
$L__BB2_33:
	setp.ne.s32 	%p24, %r1, 0;
	bar.sync 	0;
	@%p24 bra 	$L__BB2_35;
	ld.shared.u32 	%r56, [_ZZ12reduceGlobalPKfiiPiS1_E7indices];
	cvta.to.global.u64 	%rd7, %rd3;
	mul.wide.u32 	%rd8, %r3, 4;
	add.s64 	%rd9, %rd7, %rd8;
	st.global.u32 	[%rd9], %r56;
	ld.shared.u32 	%r57, [_ZZ12reduceGlobalPKfiiPiS1_E4vals];
	cvta.to.global.u64 	%rd10, %rd4;
	add.s64 	%rd11, %rd10, %rd8;
	st.global.u32 	[%rd11], %r57;
$L__BB2_35:
	ret;

}
	// .globl	_Z15atomicMaxKernelPKfiiPiS1_
.visible .entry _Z15atomicMaxKernelPKfiiPiS1_(
	.param .u64 .ptr .align 1 _Z15atomicMaxKernelPKfiiPiS1__param_0,
	.param .u32 _Z15atomicMaxKernelPKfiiPiS1__param_1,
	.param .u32 _Z15atomicMaxKernelPKfiiPiS1__param_2,
	.param .u64 .ptr .align 1 _Z15atomicMaxKernelPKfiiPiS1__param_3,
	.param .u64 .ptr .align 1 _Z15atomicMaxKernelPKfiiPiS1__param_4
)
{
	.reg .pred 	%p<6>;
	.reg .b32 	%r<20>;
	.reg .b32 	%f<2>;
	.reg .b64 	%rd<12>;
	// demoted variable
	.shared .align 4 .u32 _ZZ15atomicMaxKernelPKfiiPiS1_E6maxVal;
	// demoted variable
	.shared .align 4 .u32 _ZZ15atomicMaxKernelPKfiiPiS1_E6maxIdx;
	ld.param.u64 	%rd2, [_Z15atomicMaxKernelPKfiiPiS1__param_0];
	ld.param.u32 	%r9, [_Z15atomicMaxKernelPKfiiPiS1__param_1];
	ld.param.u32 	%r10, [_Z15atomicMaxKernelPKfiiPiS1__param_2];
	ld.param.u64 	%rd3, [_Z15atomicMaxKernelPKfiiPiS1__param_3];
	ld.param.u64 	%rd4, [_Z15atomicMaxKernelPKfiiPiS1__param_4];
	mov.u32 	%r1, %tid.x;
	setp.ne.s32 	%p1, %r1, 0;
	@%p1 bra 	$L__BB3_2;
	mov.b32 	%r11, -1;
	st.shared.u32 	[_ZZ15atomicMaxKernelPKfiiPiS1_E6maxVal], %r11;
	st.shared.u32 	[_ZZ15atomicMaxKernelPKfiiPiS1_E6maxIdx], %r11;
$L__BB3_2:
	bar.sync 	0;
	mov.u32 	%r2, %ntid.x;
	mov.u32 	%r3, %ctaid.x;
	mad.lo.s32 	%r19, %r2, %r3, %r1;
	mul.lo.s32 	%r5, %r10, %r9;
	setp.ge.s32 	%p2, %r19, %r5;
	@%p2 bra 	$L__BB3_7;
	mov.u32 	%r12, %nctaid.x;
	mul.lo.s32 	%r6, %r2, %r12;
	cvta.to.global.u64 	%rd1, %rd2;
$L__BB3_4:
	mul.wide.s32 	%rd5, %r19, 4;
	add.s64 	%rd6, %rd1, %rd5;
	ld.global.f32 	%f1, [%rd6];
	cvt.rzi.s32.f32 	%r13, %f1;
	atom.shared.max.s32 	%r14, [_ZZ15atomicMaxKernelPKfiiPiS1_E6maxVal], %r13;
	ld.shared.u32 	%r15, [_ZZ15atomicMaxKernelPKfiiPiS1_E6maxVal];
	setp.ne.s32 	%p3, %r13, %r15;
	@%p3 bra 	$L__BB3_6;
	atom.shared.max.s32 	%r16, [_ZZ15atomicMaxKernelPKfiiPiS1_E6maxIdx], %r19;
$L__BB3_6:
	add.s32 	%r19, %r19, %r6;
	setp.lt.s32 	%p4, %r19, %r5;
	@%p4 bra 	$L__BB3_4;
$L__BB3_7:
	setp.ne.s32 	%p5, %r1, 0;
	bar.sync 	0;
	@%p5 bra 	$L__BB3_9;
	ld.shared.u32 	%r17, [_ZZ15atomicMaxKernelPKfiiPiS1_E6maxIdx];
	cvta.to.global.u64 	%rd7, %rd3;
	mul.wide.u32 	%rd8, %r3, 4;
	add.s64 	%rd9, %rd7, %rd8;
	st.global.u32 	[%rd9], %r17;
	ld.shared.u32 	%r18, [_ZZ15atomicMaxKernelPKfiiPiS1_E6maxVal];
	cvta.to.global.u64 	%rd10, %rd4;
	add.s64 	%rd11, %rd10, %rd8;
	st.global.u32 	[%rd11], %r18;
$L__BB3_9:
	ret;

}


// ===== COMPILED SASS (sm_100) =====

	.target	sm_100

	.elftype	@"ET_EXEC"


//--------------------- .note.nv.tkinfo           --------------------------
	.section	.note.nv.tkinfo,"",@"SHT_NOTE"
	.sectionflags	@"SHF_NOTE_NV_TKINFO"
	.tkinfo
        /*0018*/ 	.word	0x00000002
        /*0030*/ 	.string	""
        /*0030*/ 	.string	"ptxas"
        /*0030*/ 	.string	"Cuda compilation tools, release 13.0, V13.0.88"
        /*0030*/ 	.string	"Build cuda_13.0.r13.0/compiler.36424714_0"
        /*0030*/ 	.string	"-arch sm_100 -m 64 "



//--------------------- .note.nv.cuinfo           --------------------------
	.section	.note.nv.cuinfo,"",@"SHT_NOTE"
	.sectionflags	@"SHF_NOTE_NV_CUINFO"
        /*0018*/ 	.short	0x0002
        /*001a*/ 	.short	0x0064
        /*001c*/ 	.short	0x0082
	.zero		2


//--------------------- .nv.info                  --------------------------
	.section	.nv.info,"",@"SHT_CUDA_INFO"
	.align	4


	//----- nvinfo : EIATTR_REGCOUNT
	.align		4
        /*0000*/ 	.byte	0x04, 0x2f
        /*0002*/ 	.short	(.L_3 - .L_2)
	.align		4
.L_2:
        /*0004*/ 	.word	index@(_Z16reduceBlockLevelPKfii)
        /*0008*/ 	.word	0x00000010


	//----- nvinfo : EIATTR_FRAME_SIZE
	.align		4
.L_3:
        /*000c*/ 	.byte	0x04, 0x11
        /*000e*/ 	.short	(.L_5 - .L_4)
	.align		4
.L_4:
        /*0010*/ 	.word	index@(_Z16reduceBlockLevelPKfii)
        /*0014*/ 	.word	0x00000000


	//----- nvinfo : EIATTR_REGCOUNT
	.align		4
.L_5:
        /*0018*/ 	.byte	0x04, 0x2f
        /*001a*/ 	.short	(.L_7 - .L_6)
	.align		4
.L_6:
        /*001c*/ 	.word	index@(_Z11reduceFinalPiS_)
        /*0020*/ 	.word	0x0000000f


	//----- nvinfo : EIATTR_FRAME_SIZE
	.align		4
.L_7:
        /*0024*/ 	.byte	0x04, 0x11
        /*0026*/ 	.short	(.L_9 - .L_8)
	.align		4
.L_8:
        /*0028*/ 	.word	index@(_Z11reduceFinalPiS_)
        /*002c*/ 	.word	0x00000000


	//----- nvinfo : EIATTR_REGCOUNT
	.align		4
.L_9:
        /*0030*/ 	.byte	0x04, 0x2f
        /*0032*/ 	.short	(.L_11 - .L_10)
	.align		4
.L_10:
        /*0034*/ 	.word	index@(_Z12reduceGlobalPKfiiPiS1_)
        /*0038*/ 	.word	0x0000000e


	//----- nvinfo : EIATTR_FRAME_SIZE
	.align		4
.L_11:
        /*003c*/ 	.byte	0x04, 0x11
        /*003e*/ 	.short	(.L_13 - .L_12)
	.align		4
.L_12:
        /*0040*/ 	.word	index@(_Z12reduceGlobalPKfiiPiS1_)
        /*0044*/ 	.word	0x00000000


	//----- nvinfo : EIATTR_REGCOUNT
	.align		4
.L_13:
        /*0048*/ 	.byte	0x04, 0x2f
        /*004a*/ 	.short	(.L_15 - .L_14)
	.align		4
.L_14:
        /*004c*/ 	.word	index@(_Z15atomicMaxKernelPKfiiPiS1_)
        /*0050*/ 	.word	0x00000012


	//----- nvinfo : EIATTR_FRAME_SIZE
	.align		4
.L_15:
        /*0054*/ 	.byte	0x04, 0x11
        /*0056*/ 	.short	(.L_17 - .L_16)
	.align		4
.L_16:
        /*0058*/ 	.word	index@(_Z15atomicMaxKernelPKfiiPiS1_)
        /*005c*/ 	.word	0x00000000


	//----- nvinfo : EIATTR_MIN_STACK_SIZE
	.align		4
.L_17:
        /*0060*/ 	.byte	0x04, 0x12
        /*0062*/ 	.short	(.L_19 - .L_18)
	.align		4
.L_18:
        /*0064*/ 	.word	index@(_Z15atomicMaxKernelPKfiiPiS1_)
        /*0068*/ 	.word	0x00000000


	//----- nvinfo : EIATTR_MIN_STACK_SIZE
	.align		4
.L_19:
        /*006c*/ 	.byte	0x04, 0x12
        /*006e*/ 	.short	(.L_21 - .L_20)
	.align		4
.L_20:
        /*0070*/ 	.word	index@(_Z12reduceGlobalPKfiiPiS1_)
        /*0074*/ 	.word	0x00000000


	//----- nvinfo : EIATTR_MIN_STACK_SIZE
	.align		4
.L_21:
        /*0078*/ 	.byte	0x04, 0x12
        /*007a*/ 	.short	(.L_23 - .L_22)
	.align		4
.L_22:
        /*007c*/ 	.word	index@(_Z11reduceFinalPiS_)
        /*0080*/ 	.word	0x00000000


	//----- nvinfo : EIATTR_MIN_STACK_SIZE
	.align		4
.L_23:
        /*0084*/ 	.byte	0x04, 0x12
        /*0086*/ 	.short	(.L_25 - .L_24)
	.align		4
.L_24:
        /*0088*/ 	.word	index@(_Z16reduceBlockLevelPKfii)
        /*008c*/ 	.word	0x00000000
.L_25:


//--------------------- .nv.compat                --------------------------
	.section	.nv.compat,"",@"SHT_CUDA_COMPAT_INFO"
	.align	4
        /*0000*/ 	.byte	0x02, 0x09, 0x00, 0x00, 0x02, 0x02, 0x01, 0x00, 0x02, 0x05, 0x05, 0x00, 0x03, 0x07, 0x01, 0x01
        /*0010*/ 	.byte	0x02, 0x03, 0x00, 0x00, 0x02, 0x06, 0x01, 0x00, 0x04, 0x0b, 0x08, 0x00, 0x09, 0x00, 0x00, 0x00
        /*0020*/ 	.byte	0x00, 0x00, 0x00, 0x00


//--------------------- .nv.info._Z15atomicMaxKernelPKfiiPiS1_ --------------------------
	.section	.nv.info._Z15atomicMaxKernelPKfiiPiS1_,"",@"SHT_CUDA_INFO"
	.sectionflags	@""
	.align	4


	//----- nvinfo : EIATTR_CUDA_API_VERSION
	.align		4
        /*0000*/ 	.byte	0x04, 0x37
        /*0002*/ 	.short	(.L_27 - .L_26)
.L_26:
        /*0004*/ 	.word	0x00000082


	//----- nvinfo : EIATTR_KPARAM_INFO
	.align		4
.L_27:
        /*0008*/ 	.byte	0x04, 0x17
        /*000a*/ 	.short	(.L_29 - .L_28)
.L_28:
        /*000c*/ 	.word	0x00000000
        /*0010*/ 	.short	0x0004
        /*0012*/ 	.short	0x0018
        /*0014*/ 	.byte	0x00, 0xf5, 0x21, 0x00


	//----- nvinfo : EIATTR_KPARAM_INFO
	.align		4
.L_29:
        /*0018*/ 	.byte	0x04, 0x17
        /*001a*/ 	.short	(.L_31 - .L_30)
.L_30:
        /*001c*/ 	.word	0x00000000
        /*0020*/ 	.short	0x0003
        /*0022*/ 	.short	0x0010
        /*0024*/ 	.byte	0x00, 0xf5, 0x21, 0x00


	//----- nvinfo : EIATTR_KPARAM_INFO
	.align		4
.L_31:
        /*0028*/ 	.byte	0x04, 0x17
        /*002a*/ 	.short	(.L_33 - .L_32)
.L_32:
        /*002c*/ 	.word	0x00000000
        /*0030*/ 	.short	0x0002
        /*0032*/ 	.short	0x000c
        /*0034*/ 	.byte	0x00, 0xf0, 0x11, 0x00


	//----- nvinfo : EIATTR_KPARAM_INFO
	.align		4
.L_33:
        /*0038*/ 	.byte	0x04, 0x17
        /*003a*/ 	.short	(.L_35 - .L_34)
.L_34:
        /*003c*/ 	.word	0x00000000
        /*0040*/ 	.short	0x0001
        /*0042*/ 	.short	0x0008
        /*0044*/ 	.byte	0x00, 0xf0, 0x11, 0x00


	//----- nvinfo : EIATTR_KPARAM_INFO
	.align		4
.L_35:
        /*0048*/ 	.byte	0x04, 0x17
        /*004a*/ 	.short	(.L_37 - .L_36)
.L_36:
        /*004c*/ 	.word	0x00000000
        /*0050*/ 	.short	0x0000
        /*0052*/ 	.short	0x0000
        /*0054*/ 	.byte	0x00, 0xf5, 0x21, 0x00


	//----- nvinfo : EIATTR_SPARSE_MMA_MASK
	.align		4
.L_37:
        /*0058*/ 	.byte	0x03, 0x50
        /*005a*/ 	.short	0x0000


	//----- nvinfo : EIATTR_MAXREG_COUNT
	.align		4
        /*005c*/ 	.byte	0x03, 0x1b
        /*005e*/ 	.short	0x00ff


	//----- nvinfo : EIATTR_NUM_BARRIERS
	.align		4
        /*0060*/ 	.byte	0x02, 0x4c
        /*0062*/ 	.byte	0x01
	.zero		1


	//----- nvinfo : EIATTR_MERCURY_ISA_VERSION
	.align		4
        /*0064*/ 	.byte	0x03, 0x5f
        /*0066*/ 	.short	0x0101


	//----- nvinfo : EIATTR_INT_WARP_WIDE_INSTR_OFFSETS
	.align		4
        /*0068*/ 	.byte	0x04, 0x31
        /*006a*/ 	.short	(.L_39 - .L_38)


	//   ....[0]....
.L_38:
        /*006c*/ 	.word	0x000001c0


	//   ....[1]....
        /*0070*/ 	.word	0x00000220


	//   ....[2]....
        /*0074*/ 	.word	0x00000290


	//   ....[3]....
        /*0078*/ 	.word	0x000002a0


	//----- nvinfo : EIATTR_VRC_CTA_INIT_COUNT
	.align		4
.L_39:
        /*007c*/ 	.byte	0x02, 0x4a
	.zero		1
	.zero		1


	//----- nvinfo : EIATTR_EXIT_INSTR_OFFSETS
	.align		4
        /*0080*/ 	.byte	0x04, 0x1c
        /*0082*/ 	.short	(.L_41 - .L_40)


	//   ....[0]....
.L_40:
        /*0084*/ 	.word	0x00000380


	//   ....[1]....
        /*0088*/ 	.word	0x00000430


	//----- nvinfo : EIATTR_CRS_STACK_SIZE
	.align		4
.L_41:
        /*008c*/ 	.byte	0x04, 0x1e
        /*008e*/ 	.short	(.L_43 - .L_42)
.L_42:
        /*0090*/ 	.word	0x00000000


	//----- nvinfo : EIATTR_CBANK_PARAM_SIZE
	.align		4
.L_43:
        /*0094*/ 	.byte	0x03, 0x19
        /*0096*/ 	.short	0x0020


	//----- nvinfo : EIATTR_PARAM_CBANK
	.align		4
        /*0098*/ 	.byte	0x04, 0x0a
        /*009a*/ 	.short	(.L_45 - .L_44)
	.align		4
.L_44:
        /*009c*/ 	.word	index@(.nv.constant0._Z15atomicMaxKernelPKfiiPiS1_)
        /*00a0*/ 	.short	0x0380
        /*00a2*/ 	.short	0x0020


	//----- nvinfo : EIATTR_SW_WAR
	.align		4
.L_45:
        /*00a4*/ 	.byte	0x04, 0x36
        /*00a6*/ 	.short	(.L_47 - .L_46)
.L_46:
        /*00a8*/ 	.word	0x00000008
.L_47:


//--------------------- .nv.info._Z12reduceGlobalPKfiiPiS1_ --------------------------
	.section	.nv.info._Z12reduceGlobalPKfiiPiS1_,"",@"SHT_CUDA_INFO"
	.sectionflags	@""
	.align	4


	//----- nvinfo : EIATTR_CUDA_API_VERSION
	.align		4
        /*0000*/ 	.byte	0x04, 0x37
        /*0002*/ 	.short	(.L_49 - .L_48)
.L_48:
        /*0004*/ 	.word	0x00000082


	//----- nvinfo : EIATTR_KPARAM_INFO
	.align		4
.L_49:
        /*0008*/ 	.byte	0x04, 0x17
        /*000a*/ 	.short	(.L_51 - .L_50)
.L_50:
        /*000c*/ 	.word	0x00000000
        /*0010*/ 	.short	0x0004
        /*0012*/ 	.short	0x0018
        /*0014*/ 	.byte	0x00, 0xf5, 0x21, 0x00


	//----- nvinfo : EIATTR_KPARAM_INFO
	.align		4
.L_51:
        /*0018*/ 	.byte	0x04, 0x17
        /*001a*/ 	.short	(.L_53 - .L_52)
.L_52:
        /*001c*/ 	.word	0x00000000
        /*0020*/ 	.short	0x0003
        /*0022*/ 	.short	0x0010
        /*0024*/ 	.byte	0x00, 0xf5, 0x21, 0x00


	//----- nvinfo : EIATTR_KPARAM_INFO
	.align		4
.L_53:
        /*0028*/ 	.byte	0x04, 0x17
        /*002a*/ 	.short	(.L_55 - .L_54)
.L_54:
        /*002c*/ 	.word	0x00000000
        /*0030*/ 	.short	0x0002
        /*0032*/ 	.short	0x000c
        /*0034*/ 	.byte	0x00, 0xf0, 0x11, 0x00


	//----- nvinfo : EIATTR_KPARAM_INFO
	.align		4
.L_55:
        /*0038*/ 	.byte	0x04, 0x17
        /*003a*/ 	.short	(.L_57 - .L_56)
.L_56:
        /*003c*/ 	.word	0x00000000
        /*0040*/ 	.short	0x0001
        /*0042*/ 	.short	0x0008
        /*0044*/ 	.byte	0x00, 0xf0, 0x11, 0x00


	//----- nvinfo : EIATTR_KPARAM_INFO
	.align		4
.L_57:
        /*0048*/ 	.byte	0x04, 0x17
        /*004a*/ 	.short	(.L_59 - .L_58)
.L_58:
        /*004c*/ 	.word	0x00000000
        /*0050*/ 	.short	0x0000
        /*0052*/ 	.short	0x0000
        /*0054*/ 	.byte	0x00, 0xf5, 0x21, 0x00


	//----- nvinfo : EIATTR_SPARSE_MMA_MASK
	.align		4
.L_59:
        /*0058*/ 	.byte	0x03, 0x50
        /*005a*/ 	.short	0x0000


	//----- nvinfo : EIATTR_MAXREG_COUNT
	.align		4
        /*005c*/ 	.byte	0x03, 0x1b
        /*005e*/ 	.short	0x00ff


	//----- nvinfo : EIATTR_NUM_BARRIERS
	.align		4
        /*0060*/ 	.byte	0x02, 0x4c
        /*0062*/ 	.byte	0x01
	.zero		1


	//----- nvinfo : EIATTR_MERCURY_ISA_VERSION
	.align		4
        /*0064*/ 	.byte	0x03, 0x5f
        /*0066*/ 	.short	0x0101


	//----- nvinfo : EIATTR_VRC_CTA_INIT_COUNT
	.align		4
        /*0068*/ 	.byte	0x02, 0x4a
	.zero		1
	.zero		1


	//----- nvinfo : EIATTR_EXIT_INSTR_OFFSETS
	.align		4
        /*006c*/ 	.byte	0x04, 0x1c
        /*006e*/ 	.short	(.L_61 - .L_60)


	//   ....[0]....
.L_60:
        /*0070*/ 	.word	0x00000950


	//   ....[1]....
        /*0074*/ 	.word	0x000009e0


	//----- nvinfo : EIATTR_CRS_STACK_SIZE
	.align		4
.L_61:
        /*0078*/ 	.byte	0x04, 0x1e
        /*007a*/ 	.short	(.L_63 - .L_62)
.L_62:
        /*007c*/ 	.word	0x00000000


	//----- nvinfo : EIATTR_CBANK_PARAM_SIZE
	.align		4
.L_63:
        /*0080*/ 	.byte	0x03, 0x19
        /*0082*/ 	.short	0x0020


	//----- nvinfo : EIATTR_PARAM_CBANK
	.align		4
        /*0084*/ 	.byte	0x04, 0x0a
        /*0086*/ 	.short	(.L_65 - .L_64)
	.align		4
.L_64:
        /*0088*/ 	.word	index@(.nv.constant0._Z12reduceGlobalPKfiiPiS1_)
        /*008c*/ 	.short	0x0380
        /*008e*/ 	.short	0x0020


	//----- nvinfo : EIATTR_SW_WAR
	.align		4
.L_65:
        /*0090*/ 	.byte	0x04, 0x36
        /*0092*/ 	.short	(.L_67 - .L_66)
.L_66:
        /*0094*/ 	.word	0x00000008
.L_67:


//--------------------- .nv.info._Z11reduceFinalPiS_ --------------------------
	.section	.nv.info._Z11reduceFinalPiS_,"",@"SHT_CUDA_INFO"
	.sectionflags	@""
	.align	4


	//----- nvinfo : EIATTR_CUDA_API_VERSION
	.align		4
        /*0000*/ 	.byte	0x04, 0x37
        /*0002*/ 	.short	(.L_69 - .L_68)
.L_68:
        /*0004*/ 	.word	0x00000082


	//----- nvinfo : EIATTR_KPARAM_INFO
	.align		4
.L_69:
        /*0008*/ 	.byte	0x04, 0x17
        /*000a*/ 	.short	(.L_71 - .L_70)
.L_70:
        /*000c*/ 	.word	0x00000000
        /*0010*/ 	.short	0x0001
        /*0012*/ 	.short	0x0008
        /*0014*/ 	.byte	0x00, 0xf5, 0x21, 0x00


	//----- nvinfo : EIATTR_KPARAM_INFO
	.align		4
.L_71:
        /*0018*/ 	.byte	0x04, 0x17
        /*001a*/ 	.short	(.L_73 - .L_72)
.L_72:
        /*001c*/ 	.word	0x00000000
        /*0020*/ 	.short	0x0000
        /*0022*/ 	.short	0x0000
        /*0024*/ 	.byte	0x00, 0xf5, 0x21, 0x00


	//----- nvinfo : EIATTR_SPARSE_MMA_MASK
	.align		4
.L_73:
        /*0028*/ 	.byte	0x03, 0x50
        /*002a*/ 	.short	0x0000


	//----- nvinfo : EIATTR_MAXREG_COUNT
	.align		4
        /*002c*/ 	.byte	0x03, 0x1b
        /*002e*/ 	.short	0x00ff


	//----- nvinfo : EIATTR_NUM_BARRIERS
	.align		4
        /*0030*/ 	.byte	0x02, 0x4c
        /*0032*/ 	.byte	0x01
	.zero		1


	//----- nvinfo : EIATTR_MERCURY_ISA_VERSION
	.align		4
        /*0034*/ 	.byte	0x03, 0x5f
        /*0036*/ 	.short	0x0101


	//----- nvinfo : EIATTR_VRC_CTA_INIT_COUNT
	.align		4
        /*0038*/ 	.byte	0x02, 0x4a
	.zero		1
	.zero		1


	//----- nvinfo : EIATTR_EXIT_INSTR_OFFSETS
	.align		4
        /*003c*/ 	.byte	0x04, 0x1c
        /*003e*/ 	.short	(.L_75 - .L_74)


	//   ....[0]....
.L_74:
        /*0040*/ 	.word	0x00000960


	//   ....[1]....
        /*0044*/ 	.word	0x000009f0


	//----- nvinfo : EIATTR_CRS_STACK_SIZE
	.align		4
.L_75:
        /*0048*/ 	.byte	0x04, 0x1e
        /*004a*/ 	.short	(.L_77 - .L_76)
.L_76:
        /*004c*/ 	.word	0x00000000


	//----- nvinfo : EIATTR_CBANK_PARAM_SIZE
	.align		4
.L_77:
        /*0050*/ 	.byte	0x03, 0x19
        /*0052*/ 	.short	0x0010


	//----- nvinfo : EIATTR_PARAM_CBANK
	.align		4
        /*0054*/ 	.byte	0x04, 0x0a
        /*0056*/ 	.short	(.L_79 - .L_78)
	.align		4
.L_78:
        /*0058*/ 	.word	index@(.nv.constant0._Z11reduceFinalPiS_)
        /*005c*/ 	.short	0x0380
        /*005e*/ 	.short	0x0010


	//----- nvinfo : EIATTR_SW_WAR
	.align		4
.L_79:
        /*0060*/ 	.byte	0x04, 0x36
        /*0062*/ 	.short	(.L_81 - .L_80)
.L_80:
        /*0064*/ 	.word	0x00000008
.L_81:


//--------------------- .nv.info._Z16reduceBlockLevelPKfii --------------------------
	.section	.nv.info._Z16reduceBlockLevelPKfii,"",@"SHT_CUDA_INFO"
	.sectionflags	@""
	.align	4


	//----- nvinfo : EIATTR_CUDA_API_VERSION
	.align		4
        /*0000*/ 	.byte	0x04, 0x37
        /*0002*/ 	.short	(.L_83 - .L_82)
.L_82:
        /*0004*/ 	.word	0x00000082


	//----- nvinfo : EIATTR_KPARAM_INFO
	.align		4
.L_83:
        /*0008*/ 	.byte	0x04, 0x17
        /*000a*/ 	.short	(.L_85 - .L_84)
.L_84:
        /*000c*/ 	.word	0x00000000
        /*0010*/ 	.short	0x0002
        /*0012*/ 	.short	0x000c
        /*0014*/ 	.byte	0x00, 0xf0, 0x11, 0x00


	//----- nvinfo : EIATTR_KPARAM_INFO
	.align		4
.L_85:
        /*0018*/ 	.byte	0x04, 0x17
        /*001a*/ 	.short	(.L_87 - .L_86)
.L_86:
        /*001c*/ 	.word	0x00000000
        /*0020*/ 	.short	0x0001
        /*0022*/ 	.short	0x0008
        /*0024*/ 	.byte	0x00, 0xf0, 0x11, 0x00


	//----- nvinfo : EIATTR_KPARAM_INFO
	.align		4
.L_87:
        /*0028*/ 	.byte	0x04, 0x17
        /*002a*/ 	.short	(.L_89 - .L_88)
.L_88:
        /*002c*/ 	.word	0x00000000
        /*0030*/ 	.short	0x0000
        /*0032*/ 	.short	0x0000
        /*0034*/ 	.byte	0x00, 0xf5, 0x21, 0x00


	//----- nvinfo : EIATTR_SPARSE_MMA_MASK
	.align		4
.L_89:
        /*0038*/ 	.byte	0x03, 0x50
        /*003a*/ 	.short	0x0000


	//----- nvinfo : EIATTR_MAXREG_COUNT
	.align		4
        /*003c*/ 	.byte	0x03, 0x1b
        /*003e*/ 	.short	0x00ff


	//----- nvinfo : EIATTR_NUM_BARRIERS
	.align		4
        /*0040*/ 	.byte	0x02, 0x4c
        /*0042*/ 	.byte	0x01
	.zero		1


	//----- nvinfo : EIATTR_MERCURY_ISA_VERSION
	.align		4
        /*0044*/ 	.byte	0x03, 0x5f
        /*0046*/ 	.short	0x0101


	//----- nvinfo : EIATTR_VRC_CTA_INIT_COUNT
	.align		4
        /*0048*/ 	.byte	0x02, 0x4a
	.zero		1
	.zero		1


	//----- nvinfo : EIATTR_EXIT_INSTR_OFFSETS
	.align		4
        /*004c*/ 	.byte	0x04, 0x1c
        /*004e*/ 	.short	(.L_91 - .L_90)


	//   ....[0]....
.L_90:
        /*0050*/ 	.word	0x00000950


	//   ....[1]....
        /*0054*/ 	.word	0x00000a10


	//----- nvinfo : EIATTR_CRS_STACK_SIZE
	.align		4
.L_91:
        /*0058*/ 	.byte	0x04, 0x1e
        /*005a*/ 	.short	(.L_93 - .L_92)
.L_92:
        /*005c*/ 	.word	0x00000000


	//----- nvinfo : EIATTR_CBANK_PARAM_SIZE
	.align		4
.L_93:
        /*0060*/ 	.byte	0x03, 0x19
        /*0062*/ 	.short	0x0010


	//----- nvinfo : EIATTR_PARAM_CBANK
	.align		4
        /*0064*/ 	.byte	0x04, 0x0a
        /*0066*/ 	.short	(.L_95 - .L_94)
	.align		4
.L_94:
        /*0068*/ 	.word	index@(.nv.constant0._Z16reduceBlockLevelPKfii)
        /*006c*/ 	.short	0x0380
        /*006e*/ 	.short	0x0010


	//----- nvinfo : EIATTR_SW_WAR
	.align		4
.L_95:
        /*0070*/ 	.byte	0x04, 0x36
        /*0072*/ 	.short	(.L_97 - .L_96)
.L_96:
        /*0074*/ 	.word	0x00000008
.L_97:


//--------------------- .nv.callgraph             --------------------------
	.section	.nv.callgraph,"",@"SHT_CUDA_CALLGRAPH"
	.align	4
	.sectionentsize	8
	.align		4
        /*0000*/ 	.word	0x00000000
	.align		4
        /*0004*/ 	.word	0xffffffff
	.align		4
        /*0008*/ 	.word	0x00000000
	.align		4
        /*000c*/ 	.word	0xfffffffe
	.align		4
        /*0010*/ 	.word	0x00000000
	.align		4
        /*0014*/ 	.word	0xfffffffd
	.align		4
        /*0018*/ 	.word	0x00000000
	.align		4
        /*001c*/ 	.word	0xfffffffc


//--------------------- .nv.constant4             --------------------------
	.section	.nv.constant4,"a",@progbits
	.align	8
	.align		8
.nv.constant4:
        /*0000*/ 	.dword	blockVals
	.align		8
        /*0008*/ 	.dword	blockIndices


//--------------------- .text._Z15atomicMaxKernelPKfiiPiS1_ --------------------------
	.section	.text._Z15atomicMaxKernelPKfiiPiS1_,"ax",@progbits
	.align	128
        .global         _Z15atomicMaxKernelPKfiiPiS1_
        .type           _Z15atomicMaxKernelPKfiiPiS1_,@function
        .size           _Z15atomicMaxKernelPKfiiPiS1_,(.L_x_78 - _Z15atomicMaxKernelPKfiiPiS1_)
        .other          _Z15atomicMaxKernelPKfiiPiS1_,@"STO_CUDA_ENTRY STV_DEFAULT"
_Z15atomicMaxKernelPKfiiPiS1_:
.text._Z15atomicMaxKernelPKfiiPiS1_:
[----:B------:R-:W-:Y:S01]  /*0000*/  LDC R1, c[0x0][0x37c] ;  /* 0x0000df00ff017b82 */ /* 0x000fe20000000800 */
[----:B------:R-:W0:Y:S01]  /*0010*/  S2R R11, SR_TID.X ;  /* 0x00000000000b7919 */ /* 0x000e220000002100 */
[----:B------:R-:W1:Y:S01]  /*0020*/  LDCU.64 UR4, c[0x0][0x388] ;  /* 0x00007100ff0477ac */ /* 0x000e620008000a00 */
[----:B------:R-:W-:Y:S01]  /*0030*/  BSSY.RECONVERGENT B0, `(.L_x_0) ;  /* 0x0000032000007945 */ /* 0x000fe20003800200 */
[----:B------:R-:W2:Y:S01]  /*0040*/  S2R R0, SR_CTAID.X ;  /* 0x0000000000007919 */ /* 0x000ea20000002500 */
[----:B------:R-:W2:Y:S01]  /*0050*/  LDCU UR6, c[0x0][0x360] ;  /* 0x00006c00ff0677ac */ /* 0x000ea20008000800 */
[----:B------:R-:W3:Y:S01]  /*0060*/  LDCU.64 UR8, c[0x0][0x358] ;  /* 0x00006b00ff0877ac */ /* 0x000ee20008000a00 */
[----:B-1----:R-:W-:Y:S01]  /*0070*/  UIMAD UR4, UR5, UR4, URZ ;  /* 0x00000004050472a4 */ /* 0x002fe2000f8e02ff */
[----:B0-----:R-:W-:Y:S01]  /*0080*/  ISETP.NE.AND P0, PT, R11, RZ, PT ;  /* 0x000000ff0b00720c */ /* 0x001fe20003f05270 */
[----:B--2---:R-:W-:-:S12]  /*0090*/  IMAD R4, R0, UR6, R11 ;  /* 0x0000000600047c24 */ /* 0x004fd8000f8e020b */
[----:B------:R-:W0:Y:S01]  /*00a0*/  @!P0 S2R R3, SR_CgaCtaId ;  /* 0x0000000000038919 */ /* 0x000e220000008800 */
[----:B------:R-:W-:Y:S01]  /*00b0*/  @!P0 MOV R2, 0x400 ;  /* 0x0000040000028802 */ /* 0x000fe20000000f00 */
[----:B------:R-:W-:-:S04]  /*00c0*/  @!P0 IMAD.MOV.U32 R6, RZ, RZ, -0x1 ;  /* 0xffffffffff068424 */ /* 0x000fc800078e00ff */
[----:B------:R-:W-:Y:S01]  /*00d0*/  IMAD.MOV.U32 R7, RZ, RZ, R6 ;  /* 0x000000ffff077224 */ /* 0x000fe200078e0006 */
[----:B0-----:R-:W-:-:S05]  /*00e0*/  @!P0 LEA R2, R3, R2, 0x18 ;  /* 0x0000000203028211 */ /* 0x001fca00078ec0ff */
[----:B------:R0:W-:Y:S01]  /*00f0*/  @!P0 STS.64 [R2], R6 ;  /* 0x0000000602008388 */ /* 0x0001e20000000a00 */
[----:B------:R-:W-:Y:S01]  /*0100*/  BAR.SYNC.DEFER_BLOCKING 0x0 ;  /* 0x0000000000007b1d */ /* 0x000fe20000010000 */
[----:B------:R-:W-:-:S13]  /*0110*/  ISETP.GE.AND P0, PT, R4, UR4, PT ;  /* 0x0000000404007c0c */ /* 0x000fda000bf06270 */
[----:B0--3--:R-:W-:Y:S05]  /*0120*/  @P0 BRA `(.L_x_1) ;  /* 0x0000000000880947 */ /* 0x009fea0003800000 */
[----:B------:R-:W0:Y:S01]  /*0130*/  S2R R8, SR_CgaCtaId ;  /* 0x0000000000087919 */ /* 0x000e220000008800 */
[----:B------:R-:W1:Y:S01]  /*0140*/  LDC R6, c[0x0][0x370] ;  /* 0x0000dc00ff067b82 */ /* 0x000e620000000800 */
[----:B------:R-:W-:Y:S01]  /*0150*/  MOV R13, 0x400 ;  /* 0x00000400000d7802 */ /* 0x000fe20000000f00 */
[----:B------:R-:W-:-:S06]  /*0160*/  IMAD.MOV.U32 R7, RZ, RZ, R4 ;  /* 0x000000ffff077224 */ /* 0x000fcc00078e0004 */
[----:B------:R-:W2:Y:S01]  /*0170*/  LDC.64 R2, c[0x0][0x380] ;  /* 0x0000e000ff027b82 */ /* 0x000ea20000000a00 */
[----:B-1----:R-:W-:Y:S01]  /*0180*/  IMAD R6, R6, UR6, RZ ;  /* 0x0000000606067c24 */ /* 0x002fe2000f8e02ff */
[----:B0-----:R-:W-:-:S07]  /*0190*/  LEA R15, R8, R13, 0x18 ;  /* 0x0000000d080f7211 */ /* 0x001fce00078ec0ff */
.L_x_4:
[----:B0-2---:R-:W-:-:S06]  /*01a0*/  IMAD.WIDE R4, R7, 0x4, R2 ;  /* 0x0000000407047825 */ /* 0x005fcc00078e0202 */
[----:B------:R-:W2:Y:S01]  /*01b0*/  LDG.E R4, desc[UR8][R4.64] ;  /* 0x0000000804047981 */ /* 0x000ea2000c1e1900 */
[----:B------:R-:W-:Y:S01]  /*01c0*/  VOTEU.ANY UR5, UPT, PT ;  /* 0x0000000000057886 */ /* 0x000fe200038e0100 */
[----:B------:R-:W-:Y:S01]  /*01d0*/  BSSY.RECONVERGENT B1, `(.L_x_2) ;  /* 0x0000014000017945 */ /* 0x000fe20003800200 */
[----:B------:R-:W-:Y:S01]  /*01e0*/  UFLO.U32 UR5, UR5 ;  /* 0x00000005000572bd */ /* 0x000fe200080e0000 */
[----:B------:R-:W0:Y:S05]  /*01f0*/  S2R R12, SR_LANEID ;  /* 0x00000000000c7919 */ /* 0x000e2a0000000000 */
[----:B0-----:R-:W-:Y:S01]  /*0200*/  ISETP.EQ.U32.AND P0, PT, R12, UR5, PT ;  /* 0x000000050c007c0c */ /* 0x001fe2000bf02070 */
[----:B--2---:R-:W0:Y:S02]  /*0210*/  F2I.TRUNC.NTZ R8, R4 ;  /* 0x0000000400087305 */ /* 0x004e24000020f100 */
[----:B0-----:R-:W-:-:S13]  /*0220*/  CREDUX.MAX.S32 UR7, R8 ;  /* 0x00000000080772cc */ /* 0x001fda0000000200 */
[----:B------:R-:W-:-:S05]  /*0230*/  IMAD.U32 R10, RZ, RZ, UR7 ;  /* 0x00000007ff0a7e24 */ /* 0x000fca000f8e00ff */
[----:B------:R-:W-:Y:S04]  /*0240*/  @P0 ATOMS.MAX.S32 RZ, [R15], R10 ;  /* 0x0000000a0fff038c */ /* 0x000fe80001000200 */
[----:B------:R-:W0:Y:S02]  /*0250*/  LDS R9, [R15] ;  /* 0x000000000f097984 */ /* 0x000e240000000800 */
[----:B0-----:R-:W-:-:S13]  /*0260*/  ISETP.NE.AND P0, PT, R8, R9, PT ;  /* 0x000000090800720c */ /* 0x001fda0003f05270 */
[----:B------:R-:W-:Y:S05]  /*0270*/  @P0 BRA `(.L_x_3) ;  /* 0x0000000000240947 */ /* 0x000fea0003800000 */
[----:B------:R-:W0:Y:S01]  /*0280*/  S2R R5, SR_CgaCtaId ;  /* 0x0000000000057919 */ /* 0x000e220000008800 */
[----:B------:R-:W-:Y:S01]  /*0290*/  VOTEU.ANY UR5, UPT, PT ;  /* 0x0000000000057886 */ /* 0x000fe200038e0100 */
[----:B------:R-:W-:Y:S01]  /*02a0*/  CREDUX.MAX.S32 UR7, R7 ;  /* 0x00000000070772cc */ /* 0x000fe20000000200 */
[----:B------:R-:W-:Y:S01]  /*02b0*/  UFLO.U32 UR5, UR5 ;  /* 0x00000005000572bd */ /* 0x000fe200080e0000 */
[----:B------:R-:W-:-:S05]  /*02c0*/  VIADD R4, R13, 0x4 ;  /* 0x000000040d047836 */ /* 0x000fca0000000000 */
[----:B------:R-:W-:Y:S02]  /*02d0*/  ISETP.EQ.U32.AND P0, PT, R12, UR5, PT ;  /* 0x000000050c007c0c */ /* 0x000fe4000bf02070 */
[----:B0-----:R-:W-:-:S04]  /*02e0*/  LEA R4, R5, R4, 0x18 ;  /* 0x0000000405047211 */ /* 0x001fc800078ec0ff */
[----:B------:R-:W-:-:S07]  /*02f0*/  IMAD.U32 R5, RZ, RZ, UR7 ;  /* 0x00000007ff057e24 */ /* 0x000fce000f8e00ff */
[----:B------:R0:W-:Y:S02]  /*0300*/  @P0 ATOMS.MAX.S32 RZ, [R4], R5 ;  /* 0x0000000504ff038c */ /* 0x0001e40001000200 */
.L_x_3:
[----:B------:R-:W-:Y:S05]  /*0310*/  BSYNC.RECONVERGENT B1 ;  /* 0x0000000000017941 */ /* 0x000fea0003800200 */
.L_x_2:
[----:B------:R-:W-:-:S05]  /*0320*/  IMAD.IADD R7, R6, 0x1, R7 ;  /* 0x0000000106077824 */ /* 0x000fca00078e0207 */
[----:B------:R-:W-:-:S13]  /*0330*/  ISETP.GE.AND P0, PT, R7, UR4, PT ;  /* 0x0000000407007c0c */ /* 0x000fda000bf06270 */
[----:B------:R-:W-:Y:S05]  /*0340*/  @!P0 BRA `(.L_x_4) ;  /* 0xfffffffc00948947 */ /* 0x000fea000383ffff */
.L_x_1:
[----:B------:R-:W-:Y:S05]  /*0350*/  BSYNC.RECONVERGENT B0 ;  /* 0x0000000000007941 */ /* 0x000fea0003800200 */
.L_x_0:
[----:B------:R-:W-:Y:S01]  /*0360*/  BAR.SYNC.DEFER_BLOCKING 0x0 ;  /* 0x0000000000007b1d */ /* 0x000fe20000010000 */
[----:B------:R-:W-:-:S13]  /*0370*/  ISETP.NE.AND P0, PT, R11, RZ, PT ;  /* 0x000000ff0b00720c */ /* 0x000fda0003f05270 */
[----:B------:R-:W-:Y:S05]  /*0380*/  @P0 EXIT ;  /* 0x000000000000094d */ /* 0x000fea0003800000 */
[----:B------:R-:W1:Y:S01]  /*0390*/  S2UR UR5, SR_CgaCtaId ;  /* 0x00000000000579c3 */ /* 0x000e620000008800 */
[----:B------:R-:W-:-:S07]  /*03a0*/  UMOV UR4, 0x400 ;  /* 0x0000040000047882 */ /* 0x000fce0000000000 */
[----:B------:R-:W2:Y:S08]  /*03b0*/  LDC.64 R2, c[0x0][0x390] ;  /* 0x0000e400ff027b82 */ /* 0x000eb00000000a00 */
[----:B0-----:R-:W0:Y:S01]  /*03c0*/  LDC.64 R4, c[0x0][0x398] ;  /* 0x0000e600ff047b82 */ /* 0x001e220000000a00 */
[----:B-1----:R-:W-:Y:S01]  /*03d0*/  ULEA UR4, UR5, UR4, 0x18 ;  /* 0x0000000405047291 */ /* 0x002fe2000f8ec0ff */
[----:B--2---:R-:W-:-:S08]  /*03e0*/  IMAD.WIDE.U32 R2, R0, 0x4, R2 ;  /* 0x0000000400027825 */ /* 0x004fd000078e0002 */
[----:B------:R-:W1:Y:S01]  /*03f0*/  LDS.64 R6, [UR4] ;  /* 0x00000004ff067984 */ /* 0x000e620008000a00 */
[----:B0-----:R-:W-:-:S03]  /*0400*/  IMAD.WIDE.U32 R4, R0, 0x4, R4 ;  /* 0x0000000400047825 */ /* 0x001fc600078e0004 */
[----:B-1----:R-:W-:Y:S04]  /*0410*/  STG.E desc[UR8][R2.64], R7 ;  /* 0x0000000702007986 */ /* 0x002fe8000c101908 */
[----:B------:R-:W-:Y:S01]  /*0420*/  STG.E desc[UR8][R4.64], R6 ;  /* 0x0000000604007986 */ /* 0x000fe2000c101908 */
[----:B------:R-:W-:Y:S05]  /*0430*/  EXIT ;  /* 0x000000000000794d */ /* 0x000fea0003800000 */
.L_x_5:
[----:B------:R-:W-:-:S00]  /*0440*/  BRA `(.L_x_5) ;  /* 0xfffffffc00fc7947 */ /* 0x000fc0000383ffff */
[----:B------:R-:W-:-:S00]  /*0450*/  NOP ;  /* 0x0000000000007918 */ /* 0x000fc00000000000 */
        /* <DEDUP_REMOVED lines=10> */
.L_x_78:


//--------------------- .text._Z12reduceGlobalPKfiiPiS1_ --------------------------
	.section	.text._Z12reduceGlobalPKfiiPiS1_,"ax",@progbits
	.align	128
        .global         _Z12reduceGlobalPKfiiPiS1_
        .type           _Z12reduceGlobalPKfiiPiS1_,@function
        .size           _Z12reduceGlobalPKfiiPiS1_,(.L_x_79 - _Z12reduceGlobalPKfiiPiS1_)
        .other          _Z12reduceGlobalPKfiiPiS1_,@"STO_CUDA_ENTRY STV_DEFAULT"
_Z12reduceGlobalPKfiiPiS1_:
.text._Z12reduceGlobalPKfiiPiS1_:
[----:B------:R-:W-:Y:S01]  /*0000*/  LDC R1, c[0x0][0x37c] ;  /* 0x0000df00ff017b82 */ /* 0x000fe20000000800 */
[----:B------:R-:W0:Y:S01]  /*0010*/  S2R R11, SR_TID.X ;  /* 0x00000000000b7919 */ /* 0x000e220000002100 */
[----:B------:R-:W1:Y:S01]  /*0020*/  LDCU.64 UR4, c[0x0][0x388] ;  /* 0x00007100ff0477ac */ /* 0x000e620008000a00 */
[----:B------:R-:W-:Y:S01]  /*0030*/  BSSY.RECONVERGENT B0, `(.L_x_6) ;  /* 0x0000019000007945 */ /* 0x000fe20003800200 */
[----:B------:R-:W-:Y:S01]  /*0040*/  IMAD.MOV.U32 R9, RZ, RZ, -0x1 ;  /* 0xffffffffff097424 */ /* 0x000fe200078e00ff */
[----:B------:R-:W0:Y:S01]  /*0050*/  S2R R0, SR_CTAID.X ;  /* 0x0000000000007919 */ /* 0x000e220000002500 */
[----:B------:R-:W0:Y:S01]  /*0060*/  LDCU UR6, c[0x0][0x360] ;  /* 0x00006c00ff0677ac */ /* 0x000e220008000800 */
[----:B------:R-:W-:Y:S01]  /*0070*/  IMAD.MOV.U32 R6, RZ, RZ, -0x1 ;  /* 0xffffffffff067424 */ /* 0x000fe200078e00ff */
[----:B------:R-:W2:Y:S01]  /*0080*/  LDCU.64 UR8, c[0x0][0x358] ;  /* 0x00006b00ff0877ac */ /* 0x000ea20008000a00 */
[----:B-1----:R-:W-:Y:S01]  /*0090*/  UIMAD UR4, UR5, UR4, URZ ;  /* 0x00000004050472a4 */ /* 0x002fe2000f8e02ff */
[----:B0-----:R-:W-:-:S05]  /*00a0*/  IMAD R2, R0, UR6, R11 ;  /* 0x0000000600027c24 */ /* 0x001fca000f8e020b */
[----:B------:R-:W-:-:S13]  /*00b0*/  ISETP.GE.AND P0, PT, R2, UR4, PT ;  /* 0x0000000402007c0c */ /* 0x000fda000bf06270 */
[----:B--2---:R-:W-:Y:S05]  /*00c0*/  @P0 BRA `(.L_x_7) ;  /* 0x00000000003c0947 */ /* 0x004fea0003800000 */
[----:B------:R-:W0:Y:S01]  /*00d0*/  LDC R8, c[0x0][0x370] ;  /* 0x0000dc00ff087b82 */ /* 0x000e220000000800 */
[----:B------:R-:W-:Y:S02]  /*00e0*/  IMAD.MOV.U32 R7, RZ, RZ, R2 ;  /* 0x000000ffff077224 */ /* 0x000fe400078e0002 */
[----:B------:R-:W-:Y:S02]  /*00f0*/  IMAD.MOV.U32 R6, RZ, RZ, -0x1 ;  /* 0xffffffffff067424 */ /* 0x000fe400078e00ff */
[----:B------:R-:W-:-:S03]  /*0100*/  IMAD.MOV.U32 R9, RZ, RZ, -0x1 ;  /* 0xffffffffff097424 */ /* 0x000fc600078e00ff */
[----:B------:R-:W1:Y:S01]  /*0110*/  LDC.64 R4, c[0x0][0x380] ;  /* 0x0000e000ff047b82 */ /* 0x000e620000000a00 */
[----:B0-----:R-:W-:-:S07]  /*0120*/  IMAD R8, R8, UR6, RZ ;  /* 0x0000000608087c24 */ /* 0x001fce000f8e02ff */
.L_x_8:
[----:B-1----:R-:W-:-:S06]  /*0130*/  IMAD.WIDE R2, R7, 0x4, R4 ;  /* 0x0000000407027825 */ /* 0x002fcc00078e0204 */
[----:B------:R-:W2:Y:S02]  /*0140*/  LDG.E R2, desc[UR8][R2.64] ;  /* 0x0000000802027981 */ /* 0x000ea4000c1e1900 */
[----:B--2---:R-:W0:Y:S02]  /*0150*/  F2I.TRUNC.NTZ R10, R2 ;  /* 0x00000002000a7305 */ /* 0x004e24000020f100 */
[CC--:B0-----:R-:W-:Y:S02]  /*0160*/  ISETP.GT.AND P0, PT, R10.reuse, R9.reuse, PT ;  /* 0x000000090a00720c */ /* 0x0c1fe40003f04270 */
[----:B------:R-:W-:Y:S02]  /*0170*/  VIMNMX R9, PT, PT, R10, R9, !PT ;  /* 0x000000090a097248 */ /* 0x000fe40007fe0100 */
[----:B------:R-:W-:Y:S01]  /*0180*/  SEL R6, R7, R6, P0 ;  /* 0x0000000607067207 */ /* 0x000fe20000000000 */
[----:B------:R-:W-:-:S05]  /*0190*/  IMAD.IADD R7, R8, 0x1, R7 ;  /* 0x0000000108077824 */ /* 0x000fca00078e0207 */
[----:B------:R-:W-:-:S13]  /*01a0*/  ISETP.GE.AND P0, PT, R7, UR4, PT ;  /* 0x0000000407007c0c */ /* 0x000fda000bf06270 */
[----:B------:R-:W-:Y:S05]  /*01b0*/  @!P0 BRA `(.L_x_8) ;  /* 0xfffffffc00dc8947 */ /* 0x000fea000383ffff */
.L_x_7:
[----:B------:R-:W-:Y:S05]  /*01c0*/  BSYNC.RECONVERGENT B0 ;  /* 0x0000000000007941 */ /* 0x000fea0003800200 */
.L_x_6:
[----:B------:R-:W0:Y:S01]  /*01d0*/  S2UR UR6, SR_CgaCtaId ;  /* 0x00000000000679c3 */ /* 0x000e220000008800 */
[----:B------:R-:W-:Y:S01]  /*01e0*/  UMOV UR4, 0x400 ;  /* 0x0000040000047882 */ /* 0x000fe20000000000 */
[C---:B------:R-:W-:Y:S01]  /*01f0*/  ISETP.GT.U32.AND P5, PT, R11.reuse, 0x1ff, PT ;  /* 0x000001ff0b00780c */ /* 0x040fe20003fa4070 */
[----:B------:R-:W-:Y:S01]  /*0200*/  UIADD3 UR5, UPT, UPT, UR4, 0x1000, URZ ;  /* 0x0000100004057890 */ /* 0x000fe2000fffe0ff */
[----:B------:R-:W-:Y:S01]  /*0210*/  BSSY.RECONVERGENT B0, `(.L_x_9) ;  /* 0x0000015000007945 */ /* 0x000fe20003800200 */
[C---:B------:R-:W-:Y:S02]  /*0220*/  ISETP.GT.U32.AND P6, PT, R11.reuse, 0xff, PT ;  /* 0x000000ff0b00780c */ /* 0x040fe40003fc4070 */
[C---:B------:R-:W-:Y:S02]  /*0230*/  ISETP.GT.U32.AND P0, PT, R11.reuse, 0x7f, PT ;  /* 0x0000007f0b00780c */ /* 0x040fe40003f04070 */
[C---:B------:R-:W-:Y:S02]  /*0240*/  ISETP.GT.U32.AND P1, PT, R11.reuse, 0x3f, PT ;  /* 0x0000003f0b00780c */ /* 0x040fe40003f24070 */
[----:B------:R-:W-:-:S02]  /*0250*/  ISETP.GT.U32.AND P2, PT, R11, 0x1f, PT ;  /* 0x0000001f0b00780c */ /* 0x000fc40003f44070 */
[C---:B------:R-:W-:Y:S02]  /*0260*/  ISETP.GT.U32.AND P3, PT, R11.reuse, 0xf, PT ;  /* 0x0000000f0b00780c */ /* 0x040fe40003f64070 */
[----:B------:R-:W-:Y:S01]  /*0270*/  ISETP.GT.U32.AND P4, PT, R11, 0x7, PT ;  /* 0x000000070b00780c */ /* 0x000fe20003f84070 */
[----:B0-----:R-:W-:Y:S02]  /*0280*/  ULEA UR4, UR6, UR4, 0x18 ;  /* 0x0000000406047291 */ /* 0x001fe4000f8ec0ff */
[----:B------:R-:W-:-:S04]  /*0290*/  ULEA UR5, UR6, UR5, 0x18 ;  /* 0x0000000506057291 */ /* 0x000fc8000f8ec0ff */
[C---:B------:R-:W-:Y:S02]  /*02a0*/  LEA R2, R11.reuse, UR4, 0x2 ;  /* 0x000000040b027c11 */ /* 0x040fe4000f8e10ff */
[----:B------:R-:W-:-:S03]  /*02b0*/  LEA R3, R11, UR5, 0x2 ;  /* 0x000000050b037c11 */ /* 0x000fc6000f8e10ff */
[----:B------:R0:W-:Y:S04]  /*02c0*/  STS [R2], R9 ;  /* 0x0000000902007388 */ /* 0x0001e80000000800 */
[----:B------:R0:W-:Y:S01]  /*02d0*/  STS [R3], R6 ;  /* 0x0000000603007388 */ /* 0x0001e20000000800 */
[----:B------:R-:W-:Y:S06]  /*02e0*/  BAR.SYNC.DEFER_BLOCKING 0x0 ;  /* 0x0000000000007b1d */ /* 0x000fec0000010000 */
[----:B------:R-:W-:Y:S05]  /*02f0*/  @P5 BRA `(.L_x_10) ;  /* 0x0000000000185947 */ /* 0x000fea0003800000 */
[----:B------:R-:W-:Y:S04]  /*0300*/  LDS R4, [R2] ;  /* 0x0000000002047984 */ /* 0x000fe80000000800 */
[----:B------:R-:W1:Y:S02]  /*0310*/  LDS R5, [R2+0x800] ;  /* 0x0008000002057984 */ /* 0x000e640000000800 */
[----:B-1----:R-:W-:-:S13]  /*0320*/  ISETP.GE.AND P5, PT, R4, R5, PT ;  /* 0x000000050400720c */ /* 0x002fda0003fa6270 */
[----:B------:R-:W-:Y:S04]  /*0330*/  @!P5 STS [R2], R5 ;  /* 0x000000050200d388 */ /* 0x000fe80000000800 */
[----:B------:R-:W1:Y:S04]  /*0340*/  @!P5 LDS R4, [R3+0x800] ;  /* 0x000800000304d984 */ /* 0x000e680000000800 */
[----:B-1----:R1:W-:Y:S02]  /*0350*/  @!P5 STS [R3], R4 ;  /* 0x000000040300d388 */ /* 0x0023e40000000800 */
.L_x_10:
[----:B------:R-:W-:Y:S05]  /*0360*/  BSYNC.RECONVERGENT B0 ;  /* 0x0000000000007941 */ /* 0x000fea0003800200 */
.L_x_9:
[----:B------:R-:W-:Y:S01]  /*0370*/  BAR.SYNC.DEFER_BLOCKING 0x0 ;  /* 0x0000000000007b1d */ /* 0x000fe20000010000 */
[----:B------:R-:W-:-:S05]  /*0380*/  ISETP.GT.U32.AND P5, PT, R11, 0x3, PT ;  /* 0x000000030b00780c */ /* 0x000fca0003fa4070 */
[----:B------:R-:W-:Y:S04]  /*0390*/  BSSY.RECONVERGENT B0, `(.L_x_11) ;  /* 0x0000008000007945 */ /* 0x000fe80003800200 */
[----:B------:R-:W-:Y:S05]  /*03a0*/  @P6 BRA `(.L_x_12) ;  /* 0x0000000000186947 */ /* 0x000fea0003800000 */
[----:B-1----:R-:W-:Y:S04]  /*03b0*/  LDS R4, [R2] ;  /* 0x0000000002047984 */ /* 0x002fe80000000800 */
[----:B------:R-:W1:Y:S02]  /*03c0*/  LDS R5, [R2+0x400] ;  /* 0x0004000002057984 */ /* 0x000e640000000800 */
[----:B-1----:R-:W-:-:S13]  /*03d0*/  ISETP.GE.AND P6, PT, R4, R5, PT ;  /* 0x000000050400720c */ /* 0x002fda0003fc6270 */
[----:B------:R-:W-:Y:S04]  /*03e0*/  @!P6 STS [R2], R5 ;  /* 0x000000050200e388 */ /* 0x000fe80000000800 */
[----:B------:R-:W1:Y:S04]  /*03f0*/  @!P6 LDS R4, [R3+0x400] ;  /* 0x000400000304e984 */ /* 0x000e680000000800 */
[----:B-1----:R2:W-:Y:S02]  /*0400*/  @!P6 STS [R3], R4 ;  /* 0x000000040300e388 */ /* 0x0025e40000000800 */
.L_x_12:
[----:B------:R-:W-:Y:S05]  /*0410*/  BSYNC.RECONVERGENT B0 ;  /* 0x0000000000007941 */ /* 0x000fea0003800200 */
.L_x_11:
[----:B------:R-:W-:Y:S01]  /*0420*/  BAR.SYNC.DEFER_BLOCKING 0x0 ;  /* 0x0000000000007b1d */ /* 0x000fe20000010000 */
[----:B------:R-:W-:-:S05]  /*0430*/  ISETP.GT.U32.AND P6, PT, R11, 0x1, PT ;  /* 0x000000010b00780c */ /* 0x000fca0003fc4070 */
[----:B------:R-:W-:Y:S04]  /*0440*/  BSSY.RECONVERGENT B0, `(.L_x_13) ;  /* 0x0000008000007945 */ /* 0x000fe80003800200 */
[----:B------:R-:W-:Y:S05]  /*0450*/  @P0 BRA `(.L_x_14) ;  /* 0x0000000000180947 */ /* 0x000fea0003800000 */
[----:B-12---:R-:W-:Y:S04]  /*0460*/  LDS R4, [R2] ;  /* 0x0000000002047984 */ /* 0x006fe80000000800 */
[----:B------:R-:W1:Y:S02]  /*0470*/  LDS R5, [R2+0x200] ;  /* 0x0002000002057984 */ /* 0x000e640000000800 */
[----:B-1----:R-:W-:-:S13]  /*0480*/  ISETP.GE.AND P0, PT, R4, R5, PT ;  /* 0x000000050400720c */ /* 0x002fda0003f06270 */
[----:B------:R-:W-:Y:S04]  /*0490*/  @!P0 STS [R2], R5 ;  /* 0x0000000502008388 */ /* 0x000fe80000000800 */
[----:B------:R-:W1:Y:S04]  /*04a0*/  @!P0 LDS R4, [R3+0x200] ;  /* 0x0002000003048984 */ /* 0x000e680000000800 */
[----:B-1----:R3:W-:Y:S02]  /*04b0*/  @!P0 STS [R3], R4 ;  /* 0x0000000403008388 */ /* 0x0027e40000000800 */
.L_x_14:
[----:B------:R-:W-:Y:S05]  /*04c0*/  BSYNC.RECONVERGENT B0 ;  /* 0x0000000000007941 */ /* 0x000fea0003800200 */
.L_x_13:
[----:B------:R-:W-:Y:S01]  /*04d0*/  BAR.SYNC.DEFER_BLOCKING 0x0 ;  /* 0x0000000000007b1d */ /* 0x000fe20000010000 */
[----:B------:R-:W-:-:S05]  /*04e0*/  ISETP.NE.AND P0, PT, R11, RZ, PT ;  /* 0x000000ff0b00720c */ /* 0x000fca0003f05270 */
[----:B------:R-:W-:Y:S04]  /*04f0*/  BSSY.RECONVERGENT B0, `(.L_x_15) ;  /* 0x0000008000007945 */ /* 0x000fe80003800200 */
[----:B------:R-:W-:Y:S05]  /*0500*/  @P1 BRA `(.L_x_16) ;  /* 0x0000000000181947 */ /* 0x000fea0003800000 */
[----:B-123--:R-:W-:Y:S04]  /*0510*/  LDS R4, [R2] ;  /* 0x0000000002047984 */ /* 0x00efe80000000800 */
[----:B------:R-:W1:Y:S02]  /*0520*/  LDS R5, [R2+0x100] ;  /* 0x0001000002057984 */ /* 0x000e640000000800 */
[----:B-1----:R-:W-:-:S13]  /*0530*/  ISETP.GE.AND P1, PT, R4, R5, PT ;  /* 0x000000050400720c */ /* 0x002fda0003f26270 */
[----:B------:R-:W-:Y:S04]  /*0540*/  @!P1 STS [R2], R5 ;  /* 0x0000000502009388 */ /* 0x000fe80000000800 */
[----:B------:R-:W1:Y:S04]  /*0550*/  @!P1 LDS R4, [R3+0x100] ;  /* 0x0001000003049984 */ /* 0x000e680000000800 */
[----:B-1----:R4:W-:Y:S02]  /*0560*/  @!P1 STS [R3], R4 ;  /* 0x0000000403009388 */ /* 0x0029e40000000800 */
.L_x_16:
[----:B------:R-:W-:Y:S05]  /*0570*/  BSYNC.RECONVERGENT B0 ;  /* 0x0000000000007941 */ /* 0x000fea0003800200 */
.L_x_15:
[----:B------:R-:W-:Y:S06]  /*0580*/  BAR.SYNC.DEFER_BLOCKING 0x0 ;  /* 0x0000000000007b1d */ /* 0x000fec0000010000 */
[----:B------:R-:W-:Y:S04]  /*0590*/  BSSY.RECONVERGENT B0, `(.L_x_17) ;  /* 0x0000008000007945 */ /* 0x000fe80003800200 */
[----:B------:R-:W-:Y:S05]  /*05a0*/  @P2 BRA `(.L_x_18) ;  /* 0x0000000000182947 */ /* 0x000fea0003800000 */
[----:B-1234-:R-:W-:Y:S04]  /*05b0*/  LDS R4, [R2] ;  /* 0x0000000002047984 */ /* 0x01efe80000000800 */
[----:B------:R-:W1:Y:S02]  /*05c0*/  LDS R5, [R2+0x80] ;  /* 0x0000800002057984 */ /* 0x000e640000000800 */
[----:B-1----:R-:W-:-:S13]  /*05d0*/  ISETP.GE.AND P1, PT, R4, R5, PT ;  /* 0x000000050400720c */ /* 0x002fda0003f26270 */
[----:B------:R-:W-:Y:S04]  /*05e0*/  @!P1 STS [R2], R5 ;  /* 0x0000000502009388 */ /* 0x000fe80000000800 */
[----:B------:R-:W1:Y:S04]  /*05f0*/  @!P1 LDS R4, [R3+0x80] ;  /* 0x0000800003049984 */ /* 0x000e680000000800 */
[----:B-1----:R1:W-:Y:S02]  /*0600*/  @!P1 STS [R3], R4 ;  /* 0x0000000403009388 */ /* 0x0023e40000000800 */
.L_x_18:
[----:B------:R-:W-:Y:S05]  /*0610*/  BSYNC.RECONVERGENT B0 ;  /* 0x0000000000007941 */ /* 0x000fea0003800200 */
.L_x_17:
        /* <DEDUP_REMOVED lines=9> */
.L_x_20:
[----:B------:R-:W-:Y:S05]  /*06b0*/  BSYNC.RECONVERGENT B0 ;  /* 0x0000000000007941 */ /* 0x000fea0003800200 */
.L_x_19:
        /* <DEDUP_REMOVED lines=9> */
.L_x_22:
[----:B------:R-:W-:Y:S05]  /*0750*/  BSYNC.RECONVERGENT B0 ;  /* 0x0000000000007941 */ /* 0x000fea0003800200 */
.L_x_21:
        /* <DEDUP_REMOVED lines=9> */
.L_x_24:
[----:B------:R-:W-:Y:S05]  /*07f0*/  BSYNC.RECONVERGENT B0 ;  /* 0x0000000000007941 */ /* 0x000fea0003800200 */
.L_x_23:
        /* <DEDUP_REMOVED lines=9> */
.L_x_26:
[----:B------:R-:W-:Y:S05]  /*0890*/  BSYNC.RECONVERGENT B0 ;  /* 0x0000000000007941 */ /* 0x000fea0003800200 */
.L_x_25:
[----:B------:R-:W-:Y:S06]  /*08a0*/  BAR.SYNC.DEFER_BLOCKING 0x0 ;  /* 0x0000000000007b1d */ /* 0x000fec0000010000 */
[----:B------:R-:W-:Y:S04]  /*08b0*/  BSSY.RECONVERGENT B0, `(.L_x_27) ;  /* 0x0000008000007945 */ /* 0x000fe80003800200 */
[----:B------:R-:W-:Y:S05]  /*08c0*/  @P0 BRA `(.L_x_28) ;  /* 0x0000000000180947 */ /* 0x000fea0003800000 */
[----:B-1234-:R-:W-:Y:S04]  /*08d0*/  LDS R4, [R2] ;  /* 0x0000000002047984 */ /* 0x01efe80000000800 */
[----:B------:R-:W1:Y:S02]  /*08e0*/  LDS R5, [UR4+0x4] ;  /* 0x00000404ff057984 */ /* 0x000e640008000800 */
[----:B-1----:R-:W-:-:S13]  /*08f0*/  ISETP.GE.AND P1, PT, R4, R5, PT ;  /* 0x000000050400720c */ /* 0x002fda0003f26270 */
[----:B------:R-:W-:Y:S04]  /*0900*/  @!P1 STS [R2], R5 ;  /* 0x0000000502009388 */ /* 0x000fe80000000800 */
[----:B------:R-:W1:Y:S04]  /*0910*/  @!P1 LDS R4, [UR4+0x1004] ;  /* 0x00100404ff049984 */ /* 0x000e680008000800 */
[----:B-1----:R1:W-:Y:S02]  /*0920*/  @!P1 STS [R3], R4 ;  /* 0x0000000403009388 */ /* 0x0023e40000000800 */
.L_x_28:
[----:B------:R-:W-:Y:S05]  /*0930*/  BSYNC.RECONVERGENT B0 ;  /* 0x0000000000007941 */ /* 0x000fea0003800200 */
.L_x_27:
[----:B------:R-:W-:Y:S06]  /*0940*/  BAR.SYNC.DEFER_BLOCKING 0x0 ;  /* 0x0000000000007b1d */ /* 0x000fec0000010000 */
[----:B------:R-:W-:Y:S05]  /*0950*/  @P0 EXIT ;  /* 0x000000000000094d */ /* 0x000fea0003800000 */
[----:B------:R-:W5:Y:S01]  /*0960*/  LDS R7, [UR4+0x1000] ;  /* 0x00100004ff077984 */ /* 0x000f620008000800 */
[----:B01234-:R-:W0:Y:S03]  /*0970*/  LDC.64 R2, c[0x0][0x390] ;  /* 0x0000e400ff027b82 */ /* 0x01fe260000000a00 */
[----:B------:R-:W1:Y:S05]  /*0980*/  LDS R9, [UR4] ;  /* 0x00000004ff097984 */ /* 0x000e6a0008000800 */
[----:B------:R-:W2:Y:S01]  /*0990*/  LDC.64 R4, c[0x0][0x398] ;  /* 0x0000e600ff047b82 */ /* 0x000ea20000000a00 */
[----:B0-----:R-:W-:-:S04]  /*09a0*/  IMAD.WIDE.U32 R2, R0, 0x4, R2 ;  /* 0x0000000400027825 */ /* 0x001fc800078e0002 */
[----:B--2---:R-:W-:Y:S01]  /*09b0*/  IMAD.WIDE.U32 R4, R0, 0x4, R4 ;  /* 0x0000000400047825 */ /* 0x004fe200078e0004 */
[----:B-----5:R-:W-:Y:S04]  /*09c0*/  STG.E desc[UR8][R2.64], R7 ;  /* 0x0000000702007986 */ /* 0x020fe8000c101908 */
[----:B-1----:R-:W-:Y:S01]  /*09d0*/  STG.E desc[UR8][R4.64], R9 ;  /* 0x0000000904007986 */ /* 0x002fe2000c101908 */
[----:B------:R-:W-:Y:S05]  /*09e0*/  EXIT ;  /* 0x000000000000794d */ /* 0x000fea0003800000 */
.L_x_29:
        /* <DEDUP_REMOVED lines=9> */
.L_x_79:


//--------------------- .text._Z11reduceFinalPiS_ --------------------------
	.section	.text._Z11reduceFinalPiS_,"ax",@progbits
	.align	128
        .global         _Z11reduceFinalPiS_
        .type           _Z11reduceFinalPiS_,@function
        .size           _Z11reduceFinalPiS_,(.L_x_80 - _Z11reduceFinalPiS_)
        .other          _Z11reduceFinalPiS_,@"STO_CUDA_ENTRY STV_DEFAULT"
_Z11reduceFinalPiS_:
.text._Z11reduceFinalPiS_:
[----:B------:R-:W-:Y:S01]  /*0000*/  LDC R1, c[0x0][0x37c] ;  /* 0x0000df00ff017b82 */ /* 0x000fe20000000800 */
[----:B------:R-:W0:Y:S01]  /*0010*/  S2R R4, SR_TID.X ;  /* 0x0000000000047919 */ /* 0x000e220000002100 */
[----:B------:R-:W1:Y:S01]  /*0020*/  LDCU.64 UR8, c[0x0][0x358] ;  /* 0x00006b00ff0877ac */ /* 0x000e620008000a00 */
[----:B------:R-:W-:Y:S01]  /*0030*/  BSSY.RECONVERGENT B0, `(.L_x_30) ;  /* 0x000001a000007945 */ /* 0x000fe20003800200 */
[----:B------:R-:W-:Y:S01]  /*0040*/  IMAD.MOV.U32 R5, RZ, RZ, -0x1 ;  /* 0xffffffffff057424 */ /* 0x000fe200078e00ff */
[----:B------:R-:W2:Y:S01]  /*0050*/  S2R R0, SR_CTAID.Y ;  /* 0x0000000000007919 */ /* 0x000ea20000002600 */
[----:B------:R-:W3:Y:S01]  /*0060*/  LDCU.64 UR4, c[0x4][URZ] ;  /* 0x01000000ff0477ac */ /* 0x000ee20008000a00 */
[----:B------:R-:W-:Y:S01]  /*0070*/  IMAD.MOV.U32 R10, RZ, RZ, -0x1 ;  /* 0xffffffffff0a7424 */ /* 0x000fe200078e00ff */
[----:B0-----:R-:W-:-:S13]  /*0080*/  ISETP.GT.U32.AND P0, PT, R4, 0x4, PT ;  /* 0x000000040400780c */ /* 0x001fda0003f04070 */
[----:B-123--:R-:W-:Y:S05]  /*0090*/  @P0 BRA `(.L_x_31) ;  /* 0x00000000004c0947 */ /* 0x00efea0003800000 */
[----:B------:R-:W0:Y:S01]  /*00a0*/  LDC R12, c[0x0][0x360] ;  /* 0x0000d800ff0c7b82 */ /* 0x000e220000000800 */
[----:B------:R-:W-:-:S04]  /*00b0*/  IMAD.WIDE.U32 R2, R4, 0x4, RZ ;  /* 0x0000000404027825 */ /* 0x000fc800078e00ff */
[----:B------:R-:W-:Y:S02]  /*00c0*/  IMAD.MOV.U32 R10, RZ, RZ, -0x1 ;  /* 0xffffffffff0a7424 */ /* 0x000fe400078e00ff */
[----:B------:R-:W-:Y:S02]  /*00d0*/  IMAD.MOV.U32 R11, RZ, RZ, R4 ;  /* 0x000000ffff0b7224 */ /* 0x000fe400078e0004 */
[----:B------:R-:W-:Y:S02]  /*00e0*/  IMAD.MOV.U32 R5, RZ, RZ, -0x1 ;  /* 0xffffffffff057424 */ /* 0x000fe400078e00ff */
[----:B------:R-:W-:-:S07]  /*00f0*/  IMAD.WIDE.U32 R2, R0, 0x14, R2 ;  /* 0x0000001400027825 */ /* 0x000fce00078e0002 */
.L_x_32:
[----:B------:R-:W-:-:S04]  /*0100*/  IADD3 R6, P0, PT, R2, UR4, RZ ;  /* 0x0000000402067c10 */ /* 0x000fc8000ff1e0ff */
[----:B------:R-:W-:-:S05]  /*0110*/  IADD3.X R7, PT, PT, R3, UR5, RZ, P0, !PT ;  /* 0x0000000503077c10 */ /* 0x000fca00087fe4ff */
[----:B------:R-:W2:Y:S02]  /*0120*/  LDG.E R6, desc[UR8][R6.64] ;  /* 0x0000000806067981 */ /* 0x000ea4000c1e1900 */
[----:B--2---:R-:W-:-:S13]  /*0130*/  ISETP.GT.AND P0, PT, R6, R5, PT ;  /* 0x000000050600720c */ /* 0x004fda0003f04270 */
[----:B------:R-:W1:Y:S02]  /*0140*/  @P0 LDC.64 R8, c[0x4][0x8] ;  /* 0x01000200ff080b82 */ /* 0x000e640000000a00 */
[----:B-1----:R-:W-:-:S05]  /*0150*/  @P0 IADD3 R8, P1, PT, R2, R8, RZ ;  /* 0x0000000802080210 */ /* 0x002fca0007f3e0ff */
[----:B------:R-:W-:-:S05]  /*0160*/  @P0 IMAD.X R9, R3, 0x1, R9, P1 ;  /* 0x0000000103090824 */ /* 0x000fca00008e0609 */
[----:B-----5:R1:W5:Y:S01]  /*0170*/  @P0 LDG.E R10, desc[UR8][R8.64] ;  /* 0x00000008080a0981 */ /* 0x020362000c1e1900 */
[C---:B0-----:R-:W-:Y:S02]  /*0180*/  IMAD.IADD R11, R12.reuse, 0x1, R11 ;  /* 0x000000010c0b7824 */ /* 0x041fe400078e020b */
[----:B------:R-:W-:Y:S02]  /*0190*/  @P0 IMAD.MOV.U32 R5, RZ, RZ, R6 ;  /* 0x000000ffff050224 */ /* 0x000fe400078e0006 */
[----:B------:R-:W-:Y:S01]  /*01a0*/  IMAD.WIDE.U32 R2, R12, 0x4, R2 ;  /* 0x000000040c027825 */ /* 0x000fe200078e0002 */
[----:B------:R-:W-:-:S13]  /*01b0*/  ISETP.GE.U32.AND P1, PT, R11, 0x5, PT ;  /* 0x000000050b00780c */ /* 0x000fda0003f26070 */
[----:B-1----:R-:W-:Y:S05]  /*01c0*/  @!P1 BRA `(.L_x_32) ;  /* 0xfffffffc00cc9947 */ /* 0x002fea000383ffff */
.L_x_31:
[----:B------:R-:W-:Y:S05]  /*01d0*/  BSYNC.RECONVERGENT B0 ;  /* 0x0000000000007941 */ /* 0x000fea0003800200 */
.L_x_30:
        /* <DEDUP_REMOVED lines=16> */
[----:B-----5:R0:W-:Y:S01]  /*02e0*/  STS [R3], R10 ;  /* 0x0000000a03007388 */ /* 0x0201e20000000800 */
[----:B------:R-:W-:Y:S06]  /*02f0*/  BAR.SYNC.DEFER_BLOCKING 0x0 ;  /* 0x0000000000007b1d */ /* 0x000fec0000010000 */
[----:B------:R-:W-:Y:S05]  /*0300*/  @P5 BRA `(.L_x_34) ;  /* 0x0000000000185947 */ /* 0x000fea0003800000 */
[----:B0-----:R-:W-:Y:S04]  /*0310*/  LDS R5, [R2] ;  /* 0x0000000002057984 */ /* 0x001fe80000000800 */
[----:B------:R-:W0:Y:S02]  /*0320*/  LDS R6, [R2+0x800] ;  /* 0x0008000002067984 */ /* 0x000e240000000800 */
[----:B0-----:R-:W-:-:S13]  /*0330*/  ISETP.GE.AND P5, PT, R5, R6, PT ;  /* 0x000000060500720c */ /* 0x001fda0003fa6270 */
[----:B------:R-:W-:Y:S04]  /*0340*/  @!P5 STS [R2], R6 ;  /* 0x000000060200d388 */ /* 0x000fe80000000800 */
[----:B------:R-:W0:Y:S04]  /*0350*/  @!P5 LDS R8, [R3+0x800] ;  /* 0x000800000308d984 */ /* 0x000e280000000800 */
[----:B0-----:R1:W-:Y:S02]  /*0360*/  @!P5 STS [R3], R8 ;  /* 0x000000080300d388 */ /* 0x0013e40000000800 */
.L_x_34:
[----:B------:R-:W-:Y:S05]  /*0370*/  BSYNC.RECONVERGENT B0 ;  /* 0x0000000000007941 */ /* 0x000fea0003800200 */
.L_x_33:
[----:B------:R-:W-:Y:S01]  /*0380*/  BAR.SYNC.DEFER_BLOCKING 0x0 ;  /* 0x0000000000007b1d */ /* 0x000fe20000010000 */
[----:B------:R-:W-:-:S05]  /*0390*/  ISETP.GT.U32.AND P5, PT, R4, 0x3, PT ;  /* 0x000000030400780c */ /* 0x000fca0003fa4070 */
[----:B------:R-:W-:Y:S04]  /*03a0*/  BSSY.RECONVERGENT B0, `(.L_x_35) ;  /* 0x0000008000007945 */ /* 0x000fe80003800200 */
[----:B------:R-:W-:Y:S05]  /*03b0*/  @P6 BRA `(.L_x_36) ;  /* 0x0000000000186947 */ /* 0x000fea0003800000 */
[----:B0-----:R-:W-:Y:S04]  /*03c0*/  LDS R5, [R2] ;  /* 0x0000000002057984 */ /* 0x001fe80000000800 */
[----:B------:R-:W0:Y:S02]  /*03d0*/  LDS R6, [R2+0x400] ;  /* 0x0004000002067984 */ /* 0x000e240000000800 */
[----:B0-----:R-:W-:-:S13]  /*03e0*/  ISETP.GE.AND P6, PT, R5, R6, PT ;  /* 0x000000060500720c */ /* 0x001fda0003fc6270 */
[----:B------:R-:W-:Y:S04]  /*03f0*/  @!P6 STS [R2], R6 ;  /* 0x000000060200e388 */ /* 0x000fe80000000800 */
[----:B-1----:R-:W0:Y:S04]  /*0400*/  @!P6 LDS R8, [R3+0x400] ;  /* 0x000400000308e984 */ /* 0x002e280000000800 */
[----:B0-----:R2:W-:Y:S02]  /*0410*/  @!P6 STS [R3], R8 ;  /* 0x000000080300e388 */ /* 0x0015e40000000800 */
.L_x_36:
[----:B------:R-:W-:Y:S05]  /*0420*/  BSYNC.RECONVERGENT B0 ;  /* 0x0000000000007941 */ /* 0x000fea0003800200 */
.L_x_35:
        /* <DEDUP_REMOVED lines=8> */
[----:B-12---:R-:W0:Y:S04]  /*04b0*/  @!P0 LDS R8, [R3+0x200] ;  /* 0x0002000003088984 */ /* 0x006e280000000800 */
[----:B0-----:R3:W-:Y:S02]  /*04c0*/  @!P0 STS [R3], R8 ;  /* 0x0000000803008388 */ /* 0x0017e40000000800 */
.L_x_38:
[----:B------:R-:W-:Y:S05]  /*04d0*/  BSYNC.RECONVERGENT B0 ;  /* 0x0000000000007941 */ /* 0x000fea0003800200 */
.L_x_37:
[----:B------:R-:W-:Y:S01]  /*04e0*/  BAR.SYNC.DEFER_BLOCKING 0x0 ;  /* 0x0000000000007b1d */ /* 0x000fe20000010000 */
[----:B------:R-:W-:-:S05]  /*04f0*/  ISETP.NE.AND P0, PT, R4, RZ, PT ;  /* 0x000000ff0400720c */ /* 0x000fca0003f05270 */
[----:B------:R-:W-:Y:S04]  /*0500*/  BSSY.RECONVERGENT B0, `(.L_x_39) ;  /* 0x0000008000007945 */ /* 0x000fe80003800200 */
[----:B------:R-:W-:Y:S05]  /*0510*/  @P1 BRA `(.L_x_40) ;  /* 0x0000000000181947 */ /* 0x000fea0003800000 */
[----:B------:R-:W-:Y:S04]  /*0520*/  LDS R4, [R2] ;  /* 0x0000000002047984 */ /* 0x000fe80000000800 */
[----:B0-----:R-:W0:Y:S02]  /*0530*/  LDS R5, [R2+0x100] ;  /* 0x0001000002057984 */ /* 0x001e240000000800 */
[----:B0-----:R-:W-:-:S13]  /*0540*/  ISETP.GE.AND P1, PT, R4, R5, PT ;  /* 0x000000050400720c */ /* 0x001fda0003f26270 */
[----:B------:R-:W-:Y:S04]  /*0550*/  @!P1 STS [R2], R5 ;  /* 0x0000000502009388 */ /* 0x000fe80000000800 */
[----:B------:R-:W0:Y:S04]  /*0560*/  @!P1 LDS R4, [R3+0x100] ;  /* 0x0001000003049984 */ /* 0x000e280000000800 */
[----:B0-----:R4:W-:Y:S02]  /*0570*/  @!P1 STS [R3], R4 ;  /* 0x0000000403009388 */ /* 0x0019e40000000800 */
.L_x_40:
[----:B------:R-:W-:Y:S05]  /*0580*/  BSYNC.RECONVERGENT B0 ;  /* 0x0000000000007941 */ /* 0x000fea0003800200 */
.L_x_39:
[----:B------:R-:W-:Y:S06]  /*0590*/  BAR.SYNC.DEFER_BLOCKING 0x0 ;  /* 0x0000000000007b1d */ /* 0x000fec0000010000 */
[----:B------:R-:W-:Y:S04]  /*05a0*/  BSSY.RECONVERGENT B0, `(.L_x_41) ;  /* 0x0000008000007945 */ /* 0x000fe80003800200 */
[----:B------:R-:W-:Y:S05]  /*05b0*/  @P2 BRA `(.L_x_42) ;  /* 0x0000000000182947 */ /* 0x000fea0003800000 */
[----:B----4-:R-:W-:Y:S04]  /*05c0*/  LDS R4, [R2] ;  /* 0x0000000002047984 */ /* 0x010fe80000000800 */
[----:B0-----:R-:W0:Y:S02]  /*05d0*/  LDS R5, [R2+0x80] ;  /* 0x0000800002057984 */ /* 0x001e240000000800 */
[----:B0-----:R-:W-:-:S13]  /*05e0*/  ISETP.GE.AND P1, PT, R4, R5, PT ;  /* 0x000000050400720c */ /* 0x001fda0003f26270 */
[----:B------:R-:W-:Y:S04]  /*05f0*/  @!P1 STS [R2], R5 ;  /* 0x0000000502009388 */ /* 0x000fe80000000800 */
[----:B------:R-:W0:Y:S04]  /*0600*/  @!P1 LDS R4, [R3+0x80] ;  /* 0x0000800003049984 */ /* 0x000e280000000800 */
[----:B0-----:R0:W-:Y:S02]  /*0610*/  @!P1 STS [R3], R4 ;  /* 0x0000000403009388 */ /* 0x0011e40000000800 */
.L_x_42:
[----:B------:R-:W-:Y:S05]  /*0620*/  BSYNC.RECONVERGENT B0 ;  /* 0x0000000000007941 */ /* 0x000fea0003800200 */
.L_x_41:
[----:B------:R-:W-:Y:S06]  /*0630*/  BAR.SYNC.DEFER_BLOCKING 0x0 ;  /* 0x0000000000007b1d */ /* 0x000fec0000010000 */
[----:B------:R-:W-:Y:S04]  /*0640*/  BSSY.RECONVERGENT B0, `(.L_x_43) ;  /* 0x0000008000007945 */ /* 0x000fe80003800200 */
[----:B------:R-:W-:Y:S05]  /*0650*/  @P3 BRA `(.L_x_44) ;  /* 0x0000000000183947 */ /* 0x000fea0003800000 */
[----:B0---4-:R-:W-:Y:S04]  /*0660*/  LDS R4, [R2] ;  /* 0x0000000002047984 */ /* 0x011fe80000000800 */
[----:B------:R-:W0:Y:S02]  /*0670*/  LDS R5, [R2+0x40] ;  /* 0x0000400002057984 */ /* 0x000e240000000800 */
[----:B0-----:R-:W-:-:S13]  /*0680*/  ISETP.GE.AND P1, PT, R4, R5, PT ;  /* 0x000000050400720c */ /* 0x001fda0003f26270 */
[----:B------:R-:W-:Y:S04]  /*0690*/  @!P1 STS [R2], R5 ;  /* 0x0000000502009388 */ /* 0x000fe80000000800 */
[----:B------:R-:W0:Y:S04]  /*06a0*/  @!P1 LDS R4, [R3+0x40] ;  /* 0x0000400003049984 */ /* 0x000e280000000800 */
[----:B0-----:R0:W-:Y:S02]  /*06b0*/  @!P1 STS [R3], R4 ;  /* 0x0000000403009388 */ /* 0x0011e40000000800 */
.L_x_44:
[----:B------:R-:W-:Y:S05]  /*06c0*/  BSYNC.RECONVERGENT B0 ;  /* 0x0000000000007941 */ /* 0x000fea0003800200 */
.L_x_43:
        /* <DEDUP_REMOVED lines=9> */
.L_x_46:
[----:B------:R-:W-:Y:S05]  /*0760*/  BSYNC.RECONVERGENT B0 ;  /* 0x0000000000007941 */ /* 0x000fea0003800200 */
.L_x_45:
        /* <DEDUP_REMOVED lines=9> */
.L_x_48:
[----:B------:R-:W-:Y:S05]  /*0800*/  BSYNC.RECONVERGENT B0 ;  /* 0x0000000000007941 */ /* 0x000fea0003800200 */
.L_x_47:
        /* <DEDUP_REMOVED lines=9> */
.L_x_50:
[----:B------:R-:W-:Y:S05]  /*08a0*/  BSYNC.RECONVERGENT B0 ;  /* 0x0000000000007941 */ /* 0x000fea0003800200 */
.L_x_49:
[----:B------:R-:W-:Y:S06]  /*08b0*/  BAR.SYNC.DEFER_BLOCKING 0x0 ;  /* 0x0000000000007b1d */ /* 0x000fec0000010000 */
[----:B------:R-:W-:Y:S04]  /*08c0*/  BSSY.RECONVERGENT B0, `(.L_x_51) ;  /* 0x0000008000007945 */ /* 0x000fe80003800200 */
[----:B------:R-:W-:Y:S05]  /*08d0*/  @P0 BRA `(.L_x_52) ;  /* 0x0000000000180947 */ /* 0x000fea0003800000 */
[----:B0---4-:R-:W-:Y:S04]  /*08e0*/  LDS R4, [R2] ;  /* 0x0000000002047984 */ /* 0x011fe80000000800 */
[----:B------:R-:W0:Y:S02]  /*08f0*/  LDS R5, [UR4+0x4] ;  /* 0x00000404ff057984 */ /* 0x000e240008000800 */
[----:B0-----:R-:W-:-:S13]  /*0900*/  ISETP.GE.AND P1, PT, R4, R5, PT ;  /* 0x000000050400720c */ /* 0x001fda0003f26270 */
[----:B------:R-:W-:Y:S04]  /*0910*/  @!P1 STS [R2], R5 ;  /* 0x0000000502009388 */ /* 0x000fe80000000800 */
[----:B------:R-:W0:Y:S04]  /*0920*/  @!P1 LDS R4, [UR4+0x1004] ;  /* 0x00100404ff049984 */ /* 0x000e280008000800 */
[----:B0-----:R0:W-:Y:S02]  /*0930*/  @!P1 STS [R3], R4 ;  /* 0x0000000403009388 */ /* 0x0011e40000000800 */
.L_x_52:
[----:B------:R-:W-:Y:S05]  /*0940*/  BSYNC.RECONVERGENT B0 ;  /* 0x0000000000007941 */ /* 0x000fea0003800200 */
.L_x_51:
        /* <DEDUP_REMOVED lines=11> */
.L_x_53:
        /* <DEDUP_REMOVED lines=16> */
.L_x_80:


//--------------------- .text._Z16reduceBlockLevelPKfii --------------------------
	.section	.text._Z16reduceBlockLevelPKfii,"ax",@progbits
	.align	128
        .global         _Z16reduceBlockLevelPKfii
        .type           _Z16reduceBlockLevelPKfii,@function
        .size           _Z16reduceBlockLevelPKfii,(.L_x_81 - _Z16reduceBlockLevelPKfii)
        .other          _Z16reduceBlockLevelPKfii,@"STO_CUDA_ENTRY STV_DEFAULT"
_Z16reduceBlockLevelPKfii:
.text._Z16reduceBlockLevelPKfii:
[----:B------:R-:W-:Y:S01]  /*0000*/  LDC R1, c[0x0][0x37c] ;  /* 0x0000df00ff017b82 */ /* 0x000fe20000000800 */
[----:B------:R-:W0:Y:S01]  /*0010*/  S2R R13, SR_TID.X ;  /* 0x00000000000d7919 */ /* 0x000e220000002100 */
[----:B------:R-:W0:Y:S01]  /*0020*/  LDCU UR4, c[0x0][0x360] ;  /* 0x00006c00ff0477ac */ /* 0x000e220008000800 */
[----:B------:R-:W-:Y:S01]  /*0030*/  BSSY.RECONVERGENT B0, `(.L_x_54) ;  /* 0x0000019000007945 */ /* 0x000fe20003800200 */
[----:B------:R-:W-:Y:S01]  /*0040*/  IMAD.MOV.U32 R8, RZ, RZ, -0x1 ;  /* 0xffffffffff087424 */ /* 0x000fe200078e00ff */
[----:B------:R-:W0:Y:S01]  /*0050*/  S2R R0, SR_CTAID.X ;  /* 0x0000000000007919 */ /* 0x000e220000002500 */
[----:B------:R-:W1:Y:S01]  /*0060*/  LDCU UR5, c[0x0][0x388] ;  /* 0x00007100ff0577ac */ /* 0x000e620008000800 */
[----:B------:R-:W-:Y:S01]  /*0070*/  IMAD.MOV.U32 R9, RZ, RZ, -0x1 ;  /* 0xffffffffff097424 */ /* 0x000fe200078e00ff */
[----:B------:R-:W2:Y:S01]  /*0080*/  S2R R2, SR_CTAID.Y ;  /* 0x0000000000027919 */ /* 0x000ea20000002600 */
[----:B------:R-:W3:Y:S01]  /*0090*/  LDCU.64 UR8, c[0x0][0x358] ;  /* 0x00006b00ff0877ac */ /* 0x000ee20008000a00 */
[----:B0-----:R-:W-:-:S05]  /*00a0*/  IMAD R3, R0, UR4, R13 ;  /* 0x0000000400037c24 */ /* 0x001fca000f8e020d */
[----:B-1----:R-:W-:-:S13]  /*00b0*/  ISETP.GE.AND P0, PT, R3, UR5, PT ;  /* 0x0000000503007c0c */ /* 0x002fda000bf06270 */
[----:B--23--:R-:W-:Y:S05]  /*00c0*/  @P0 BRA `(.L_x_55) ;  /* 0x00000000003c0947 */ /* 0x00cfea0003800000 */
[----:B------:R-:W0:Y:S01]  /*00d0*/  LDC R10, c[0x0][0x370] ;  /* 0x0000dc00ff0a7b82 */ /* 0x000e220000000800 */
[----:B------:R-:W-:Y:S02]  /*00e0*/  IMAD.MOV.U32 R9, RZ, RZ, -0x1 ;  /* 0xffffffffff097424 */ /* 0x000fe400078e00ff */
[----:B------:R-:W-:-:S05]  /*00f0*/  IMAD.MOV.U32 R8, RZ, RZ, -0x1 ;  /* 0xffffffffff087424 */ /* 0x000fca00078e00ff */
[----:B------:R-:W1:Y:S01]  /*0100*/  LDC.64 R6, c[0x0][0x380] ;  /* 0x0000e000ff067b82 */ /* 0x000e620000000a00 */
[----:B0-----:R-:W-:-:S07]  /*0110*/  IMAD R10, R10, UR4, RZ ;  /* 0x000000040a0a7c24 */ /* 0x001fce000f8e02ff */
.L_x_56:
[----:B------:R-:W-:-:S04]  /*0120*/  IMAD R5, R2, UR5, R3 ;  /* 0x0000000502057c24 */ /* 0x000fc8000f8e0203 */
        /* <DEDUP_REMOVED lines=9> */
.L_x_55:
[----:B------:R-:W-:Y:S05]  /*01c0*/  BSYNC.RECONVERGENT B0 ;  /* 0x0000000000007941 */ /* 0x000fea0003800200 */
.L_x_54:
        /* <DEDUP_REMOVED lines=22> */
[----:B------:R-:W1:Y:S04]  /*0330*/  @!P5 LDS R5, [R4+0x800] ;  /* 0x000800000405d984 */ /* 0x000e680000000800 */
[----:B-1----:R1:W-:Y:S04]  /*0340*/  @!P5 STS [R4], R5 ;  /* 0x000000050400d388 */ /* 0x0023e80000000800 */
[----:B------:R1:W-:Y:S02]  /*0350*/  @!P5 STS [R3], R6 ;  /* 0x000000060300d388 */ /* 0x0003e40000000800 */
.L_x_58:
[----:B------:R-:W-:Y:S05]  /*0360*/  BSYNC.RECONVERGENT B0 ;  /* 0x0000000000007941 */ /* 0x000fea0003800200 */
.L_x_57:
[----:B------:R-:W-:Y:S01]  /*0370*/  BAR.SYNC.DEFER_BLOCKING 0x0 ;  /* 0x0000000000007b1d */ /* 0x000fe20000010000 */
[----:B------:R-:W-:-:S05]  /*0380*/  ISETP.GT.U32.AND P5, PT, R13, 0x3, PT ;  /* 0x000000030d00780c */ /* 0x000fca0003fa4070 */
[----:B------:R-:W-:Y:S04]  /*0390*/  BSSY.RECONVERGENT B0, `(.L_x_59) ;  /* 0x0000008000007945 */ /* 0x000fe80003800200 */
[----:B------:R-:W-:Y:S05]  /*03a0*/  @P6 BRA `(.L_x_60) ;  /* 0x0000000000186947 */ /* 0x000fea0003800000 */
[----:B-1----:R-:W-:Y:S04]  /*03b0*/  LDS R5, [R3] ;  /* 0x0000000003057984 */ /* 0x002fe80000000800 */
[----:B------:R-:W1:Y:S02]  /*03c0*/  LDS R6, [R3+0x400] ;  /* 0x0004000003067984 */ /* 0x000e640000000800 */
[----:B-1----:R-:W-:-:S13]  /*03d0*/  ISETP.GE.AND P6, PT, R5, R6, PT ;  /* 0x000000060500720c */ /* 0x002fda0003fc6270 */
[----:B------:R-:W1:Y:S04]  /*03e0*/  @!P6 LDS R5, [R4+0x400] ;  /* 0x000400000405e984 */ /* 0x000e680000000800 */
[----:B-1----:R2:W-:Y:S04]  /*03f0*/  @!P6 STS [R4], R5 ;  /* 0x000000050400e388 */ /* 0x0025e80000000800 */
[----:B------:R2:W-:Y:S02]  /*0400*/  @!P6 STS [R3], R6 ;  /* 0x000000060300e388 */ /* 0x0005e40000000800 */
.L_x_60:
[----:B------:R-:W-:Y:S05]  /*0410*/  BSYNC.RECONVERGENT B0 ;  /* 0x0000000000007941 */ /* 0x000fea0003800200 */
.L_x_59:
[----:B------:R-:W-:Y:S01]  /*0420*/  BAR.SYNC.DEFER_BLOCKING 0x0 ;  /* 0x0000000000007b1d */ /* 0x000fe20000010000 */
[----:B------:R-:W-:-:S05]  /*0430*/  ISETP.GT.U32.AND P6, PT, R13, 0x1, PT ;  /* 0x000000010d00780c */ /* 0x000fca0003fc4070 */
[----:B------:R-:W-:Y:S04]  /*0440*/  BSSY.RECONVERGENT B0, `(.L_x_61) ;  /* 0x0000008000007945 */ /* 0x000fe80003800200 */
[----:B------:R-:W-:Y:S05]  /*0450*/  @P0 BRA `(.L_x_62) ;  /* 0x0000000000180947 */ /* 0x000fea0003800000 */
[----:B-12---:R-:W-:Y:S04]  /*0460*/  LDS R5, [R3] ;  /* 0x0000000003057984 */ /* 0x006fe80000000800 */
[----:B------:R-:W1:Y:S02]  /*0470*/  LDS R6, [R3+0x200] ;  /* 0x0002000003067984 */ /* 0x000e640000000800 */
[----:B-1----:R-:W-:-:S13]  /*0480*/  ISETP.GE.AND P0, PT, R5, R6, PT ;  /* 0x000000060500720c */ /* 0x002fda0003f06270 */
[----:B------:R-:W1:Y:S04]  /*0490*/  @!P0 LDS R5, [R4+0x200] ;  /* 0x0002000004058984 */ /* 0x000e680000000800 */
[----:B-1----:R3:W-:Y:S04]  /*04a0*/  @!P0 STS [R4], R5 ;  /* 0x0000000504008388 */ /* 0x0027e80000000800 */
[----:B------:R3:W-:Y:S02]  /*04b0*/  @!P0 STS [R3], R6 ;  /* 0x0000000603008388 */ /* 0x0007e40000000800 */
.L_x_62:
[----:B------:R-:W-:Y:S05]  /*04c0*/  BSYNC.RECONVERGENT B0 ;  /* 0x0000000000007941 */ /* 0x000fea0003800200 */
.L_x_61:
[----:B------:R-:W-:Y:S01]  /*04d0*/  BAR.SYNC.DEFER_BLOCKING 0x0 ;  /* 0x0000000000007b1d */ /* 0x000fe20000010000 */
[----:B------:R-:W-:-:S05]  /*04e0*/  ISETP.NE.AND P0, PT, R13, RZ, PT ;  /* 0x000000ff0d00720c */ /* 0x000fca0003f05270 */
[----:B------:R-:W-:Y:S04]  /*04f0*/  BSSY.RECONVERGENT B0, `(.L_x_63) ;  /* 0x0000008000007945 */ /* 0x000fe80003800200 */
[----:B------:R-:W-:Y:S05]  /*0500*/  @P1 BRA `(.L_x_64) ;  /* 0x0000000000181947 */ /* 0x000fea0003800000 */
[----:B-123--:R-:W-:Y:S04]  /*0510*/  LDS R5, [R3] ;  /* 0x0000000003057984 */ /* 0x00efe80000000800 */
[----:B------:R-:W1:Y:S02]  /*0520*/  LDS R6, [R3+0x100] ;  /* 0x0001000003067984 */ /* 0x000e640000000800 */
[----:B-1----:R-:W-:-:S13]  /*0530*/  ISETP.GE.AND P1, PT, R5, R6, PT ;  /* 0x000000060500720c */ /* 0x002fda0003f26270 */
[----:B------:R-:W1:Y:S04]  /*0540*/  @!P1 LDS R5, [R4+0x100] ;  /* 0x0001000004059984 */ /* 0x000e680000000800 */
[----:B-1----:R4:W-:Y:S04]  /*0550*/  @!P1 STS [R4], R5 ;  /* 0x0000000504009388 */ /* 0x0029e80000000800 */
[----:B------:R4:W-:Y:S02]  /*0560*/  @!P1 STS [R3], R6 ;  /* 0x0000000603009388 */ /* 0x0009e40000000800 */
.L_x_64:
[----:B------:R-:W-:Y:S05]  /*0570*/  BSYNC.RECONVERGENT B0 ;  /* 0x0000000000007941 */ /* 0x000fea0003800200 */
.L_x_63:
[----:B------:R-:W-:Y:S06]  /*0580*/  BAR.SYNC.DEFER_BLOCKING 0x0 ;  /* 0x0000000000007b1d */ /* 0x000fec0000010000 */
[----:B------:R-:W-:Y:S04]  /*0590*/  BSSY.RECONVERGENT B0, `(.L_x_65) ;  /* 0x0000008000007945 */ /* 0x000fe80003800200 */
[----:B------:R-:W-:Y:S05]  /*05a0*/  @P2 BRA `(.L_x_66) ;  /* 0x0000000000182947 */ /* 0x000fea0003800000 */
[----:B-1234-:R-:W-:Y:S04]  /*05b0*/  LDS R5, [R3] ;  /* 0x0000000003057984 */ /* 0x01efe80000000800 */
[----:B------:R-:W1:Y:S02]  /*05c0*/  LDS R6, [R3+0x80] ;  /* 0x0000800003067984 */ /* 0x000e640000000800 */
[----:B-1----:R-:W-:-:S13]  /*05d0*/  ISETP.GE.AND P1, PT, R5, R6, PT ;  /* 0x000000060500720c */ /* 0x002fda0003f26270 */
[----:B------:R-:W1:Y:S04]  /*05e0*/  @!P1 LDS R5, [R4+0x80] ;  /* 0x0000800004059984 */ /* 0x000e680000000800 */
[----:B-1----:R1:W-:Y:S04]  /*05f0*/  @!P1 STS [R4], R5 ;  /* 0x0000000504009388 */ /* 0x0023e80000000800 */
[----:B------:R1:W-:Y:S02]  /*0600*/  @!P1 STS [R3], R6 ;  /* 0x0000000603009388 */ /* 0x0003e40000000800 */
.L_x_66:
[----:B------:R-:W-:Y:S05]  /*0610*/  BSYNC.RECONVERGENT B0 ;  /* 0x0000000000007941 */ /* 0x000fea0003800200 */
.L_x_65:
        /* <DEDUP_REMOVED lines=9> */
.L_x_68:
[----:B------:R-:W-:Y:S05]  /*06b0*/  BSYNC.RECONVERGENT B0 ;  /* 0x0000000000007941 */ /* 0x000fea0003800200 */
.L_x_67:
        /* <DEDUP_REMOVED lines=9> */
.L_x_70:
[----:B------:R-:W-:Y:S05]  /*0750*/  BSYNC.RECONVERGENT B0 ;  /* 0x0000000000007941 */ /* 0x000fea0003800200 */
.L_x_69:
        /* <DEDUP_REMOVED lines=9> */
.L_x_72:
[----:B------:R-:W-:Y:S05]  /*07f0*/  BSYNC.RECONVERGENT B0 ;  /* 0x0000000000007941 */ /* 0x000fea0003800200 */
.L_x_71:
        /* <DEDUP_REMOVED lines=9> */
.L_x_74:
[----:B------:R-:W-:Y:S05]  /*0890*/  BSYNC.RECONVERGENT B0 ;  /* 0x0000000000007941 */ /* 0x000fea0003800200 */
.L_x_73:
[----:B------:R-:W-:Y:S06]  /*08a0*/  BAR.SYNC.DEFER_BLOCKING 0x0 ;  /* 0x0000000000007b1d */ /* 0x000fec0000010000 */
[----:B------:R-:W-:Y:S04]  /*08b0*/  BSSY.RECONVERGENT B0, `(.L_x_75) ;  /* 0x0000008000007945 */ /* 0x000fe80003800200 */
[----:B------:R-:W-:Y:S05]  /*08c0*/  @P0 BRA `(.L_x_76) ;  /* 0x0000000000180947 */ /* 0x000fea0003800000 */
[----:B-1234-:R-:W-:Y:S04]  /*08d0*/  LDS R5, [R3] ;  /* 0x0000000003057984 */ /* 0x01efe80000000800 */
[----:B------:R-:W1:Y:S02]  /*08e0*/  LDS R6, [UR4+0x4] ;  /* 0x00000404ff067984 */ /* 0x000e640008000800 */
[----:B-1----:R-:W-:-:S13]  /*08f0*/  ISETP.GE.AND P1, PT, R5, R6, PT ;  /* 0x000000060500720c */ /* 0x002fda0003f26270 */
[----:B------:R-:W1:Y:S04]  /*0900*/  @!P1 LDS R5, [UR4+0x1004] ;  /* 0x00100404ff059984 */ /* 0x000e680008000800 */
[----:B-1----:R1:W-:Y:S04]  /*0910*/  @!P1 STS [R4], R5 ;  /* 0x0000000504009388 */ /* 0x0023e80000000800 */
[----:B------:R1:W-:Y:S02]  /*0920*/  @!P1 STS [R3], R6 ;  /* 0x0000000603009388 */ /* 0x0003e40000000800 */
.L_x_76:
[----:B------:R-:W-:Y:S05]  /*0930*/  BSYNC.RECONVERGENT B0 ;  /* 0x0000000000007941 */ /* 0x000fea0003800200 */
.L_x_75:
[----:B------:R-:W-:Y:S06]  /*0940*/  BAR.SYNC.DEFER_BLOCKING 0x0 ;  /* 0x0000000000007b1d */ /* 0x000fec0000010000 */
[----:B------:R-:W-:Y:S05]  /*0950*/  @P0 EXIT ;  /* 0x000000000000094d */ /* 0x000fea0003800000 */
[----:B0-----:R-:W0:Y:S01]  /*0960*/  LDS R9, [UR4+0x1000] ;  /* 0x00100004ff097984 */ /* 0x001e220008000800 */
[----:B-1234-:R-:W1:Y:S03]  /*0970*/  LDC.64 R4, c[0x4][0x8] ;  /* 0x01000200ff047b82 */ /* 0x01ee660000000a00 */
[----:B------:R-:W2:Y:S05]  /*0980*/  LDS R11, [UR4] ;  /* 0x00000004ff0b7984 */ /* 0x000eaa0008000800 */
[----:B------:R-:W3:Y:S01]  /*0990*/  LDC.64 R6, c[0x4][RZ] ;  /* 0x01000000ff067b82 */ /* 0x000ee20000000a00 */
[----:B-1----:R-:W-:-:S04]  /*09a0*/  IMAD.WIDE.U32 R4, R2, 0x14, R4 ;  /* 0x0000001402047825 */ /* 0x002fc800078e0004 */
[----:B------:R-:W-:-:S04]  /*09b0*/  IMAD.WIDE.U32 R4, R0, 0x4, R4 ;  /* 0x0000000400047825 */ /* 0x000fc800078e0004 */
[----:B---3--:R-:W-:Y:S01]  /*09c0*/  IMAD.WIDE.U32 R2, R2, 0x14, R6 ;  /* 0x0000001402027825 */ /* 0x008fe200078e0006 */
[----:B0-----:R-:W-:Y:S03]  /*09d0*/  STG.E desc[UR8][R4.64], R9 ;  /* 0x0000000904007986 */ /* 0x001fe6000c101908 */
[----:B------:R-:W-:-:S05]  /*09e0*/  IMAD.WIDE.U32 R2, R0, 0x4, R2 ;  /* 0x0000000400027825 */ /* 0x000fca00078e0002 */
[----:B--2---:R-:W-:Y:S01]  /*09f0*/  STG.E desc[UR8][R2.64], R11 ;  /* 0x0000000b02007986 */ /* 0x004fe2000c101908 */
[----:B------:R-:W-:Y:S06]  /*0a00*/  BAR.SYNC.DEFER_BLOCKING 0x0 ;  /* 0x0000000000007b1d */ /* 0x000fec0000010000 */
[----:B------:R-:W-:Y:S05]  /*0a10*/  EXIT ;  /* 0x000000000000794d */ /* 0x000fea0003800000 */
.L_x_77:
        /* <DEDUP_REMOVED lines=14> */
.L_x_81:


//--------------------- .nv.shared._Z15atomicMaxKernelPKfiiPiS1_ --------------------------
	.section	.nv.shared._Z15atomicMaxKernelPKfiiPiS1_,"aw",@nobits
	.sectionflags	@""
	.align	4
.nv.shared._Z15atomicMaxKernelPKfiiPiS1_:
	.zero		1032


//--------------------- .nv.shared.reserved.0     --------------------------
	.section	.nv.shared.reserved.0,"aw",@nobits
	.weak		__nv_reservedSMEM_offset_0_alias
	.size		__nv_reservedSMEM_offset_0_alias, 0, 64
	.other		__nv_reservedSMEM_offset_0_alias,@"STO_CUDA_RESERVED_SHARED STV_DEFAULT"
__nv_reservedSMEM_offset_0_alias:
	.zero		0
	.zero		64


//--------------------- .nv.global                --------------------------
	.section	.nv.global,"aw",@nobits
	.align	4
.nv.global:
	.type		blockVals,@object
	.size		blockVals,(blockIndices - blockVals)
blockVals:
	.zero		160
	.type		blockIndices,@object
	.size		blockIndices,(.L_1 - blockIndices)
blockIndices:
	.zero		160
.L_1:


//--------------------- .nv.shared._Z12reduceGlobalPKfiiPiS1_ --------------------------
	.section	.nv.shared._Z12reduceGlobalPKfiiPiS1_,"aw",@nobits
	.sectionflags	@""
	.align	4
.nv.shared._Z12reduceGlobalPKfiiPiS1_:
	.zero		9216


//--------------------- .nv.shared._Z11reduceFinalPiS_ --------------------------
	.section	.nv.shared._Z11reduceFinalPiS_,"aw",@nobits
	.sectionflags	@""
	.align	4
.nv.shared._Z11reduceFinalPiS_:
	.zero		9216


//--------------------- .nv.shared._Z16reduceBlockLevelPKfii --------------------------
	.section	.nv.shared._Z16reduceBlockLevelPKfii,"aw",@nobits
	.sectionflags	@""
	.align	4
.nv.shared._Z16reduceBlockLevelPKfii:
	.zero		9216


//--------------------- .nv.constant0._Z15atomicMaxKernelPKfiiPiS1_ --------------------------
	.section	.nv.constant0._Z15atomicMaxKernelPKfiiPiS1_,"a",@progbits
	.sectionflags	@""
	.align	4
.nv.constant0._Z15atomicMaxKernelPKfiiPiS1_:
	.zero		928


//--------------------- .nv.constant0._Z12reduceGlobalPKfiiPiS1_ --------------------------
	.section	.nv.constant0._Z12reduceGlobalPKfiiPiS1_,"a",@progbits
	.sectionflags	@""
	.align	4
.nv.constant0._Z12reduceGlobalPKfiiPiS1_:
	.zero		928


//--------------------- .nv.constant0._Z11reduceFinalPiS_ --------------------------
	.section	.nv.constant0._Z11reduceFinalPiS_,"a",@progbits
	.sectionflags	@""
	.align	4
.nv.constant0._Z11reduceFinalPiS_:
	.zero		912


//--------------------- .nv.constant0._Z16reduceBlockLevelPKfii --------------------------
	.section	.nv.constant0._Z16reduceBlockLevelPKfii,"a",@progbits
	.sectionflags	@""
	.align	4
.nv.constant0._Z16reduceBlockLevelPKfii:
	.zero		912


//--------------------- SYMBOLS --------------------------

	.type		.nv.reservedSmem.offset0,@object
	.size		.nv.reservedSmem.offset0,0x4
	.type		.nv.reservedSmem.cap,@object
	.size		.nv.reservedSmem.cap,0x4
